	.target	sm_80

	.elftype	@"ET_EXEC"


//--------------------- .note.nv.tkinfo           --------------------------
	.section	.note.nv.tkinfo,"",@"SHT_NOTE"
	.sectionflags	@"SHF_NOTE_NV_TKINFO"
	.tkinfo
        /*0018*/ 	.word	0x00000002
        /*0030*/ 	.string	""
        /*0030*/ 	.string	"ptxas"
        /*0030*/ 	.string	"Cuda compilation tools, release 13.0, V13.0.88"
        /*0030*/ 	.string	"Build cuda_13.0.r13.0/compiler.36424714_0"
        /*0030*/ 	.string	"-v  -suppress-debug-info  -lineinfo  -arch sm_80 "



//--------------------- .note.nv.cuinfo           --------------------------
	.section	.note.nv.cuinfo,"",@"SHT_NOTE"
	.sectionflags	@"SHF_NOTE_NV_CUINFO"
        /*0018*/ 	.short	0x0002
        /*001a*/ 	.short	0x0050
        /*001c*/ 	.short	0x0082
	.zero		2


//--------------------- .nv.info                  --------------------------
	.section	.nv.info,"",@"SHT_CUDA_INFO"
	.align	4


	//----- nvinfo : EIATTR_REGCOUNT
	.align		4
        /*0000*/ 	.byte	0x04, 0x2f
        /*0002*/ 	.short	(.L_2 - .L_1)
	.align		4
.L_1:
        /*0004*/ 	.word	index@(attn_fwd)
        /*0008*/ 	.word	0x00000080


	//----- nvinfo : EIATTR_FRAME_SIZE
	.align		4
.L_2:
        /*000c*/ 	.byte	0x04, 0x11
        /*000e*/ 	.short	(.L_4 - .L_3)
	.align		4
.L_3:
        /*0010*/ 	.word	index@(attn_fwd)
        /*0014*/ 	.word	0x00000000


	//----- nvinfo : EIATTR_MIN_STACK_SIZE
	.align		4
.L_4:
        /*0018*/ 	.byte	0x04, 0x12
        /*001a*/ 	.short	(.L_6 - .L_5)
	.align		4
.L_5:
        /*001c*/ 	.word	index@(attn_fwd)
        /*0020*/ 	.word	0x00000000
.L_6:


//--------------------- .nv.info.attn_fwd         --------------------------
	.section	.nv.info.attn_fwd,"",@"SHT_CUDA_INFO"
	.sectionflags	@""
	.align	4


	//----- nvinfo : EIATTR_CUDA_API_VERSION
	.align		4
        /*0000*/ 	.byte	0x04, 0x37
        /*0002*/ 	.short	(.L_8 - .L_7)
.L_7:
        /*0004*/ 	.word	0x00000082


	//----- nvinfo : EIATTR_SW2861232_WAR
	.align		4
.L_8:
        /*0008*/ 	.byte	0x01, 0x35
	.zero		2


	//----- nvinfo : EIATTR_PARAM_CBANK
	.align		4
        /*000c*/ 	.byte	0x04, 0x0a
        /*000e*/ 	.short	(.L_10 - .L_9)
	.align		4
.L_9:
        /*0010*/ 	.word	index@(.nv.constant0.attn_fwd)
        /*0014*/ 	.short	0x0160
        /*0016*/ 	.short	0x0088


	//----- nvinfo : EIATTR_CBANK_PARAM_SIZE
	.align		4
.L_10:
        /*0018*/ 	.byte	0x03, 0x19
        /*001a*/ 	.short	0x0088


	//----- nvinfo : EIATTR_KPARAM_INFO
	.align		4
        /*001c*/ 	.byte	0x04, 0x17
        /*001e*/ 	.short	(.L_12 - .L_11)
.L_11:
        /*0020*/ 	.word	0x00000000
        /*0024*/ 	.short	0x0019
        /*0026*/ 	.short	0x0080
        /*0028*/ 	.byte	0x00, 0xf4, 0x21, 0x00


	//----- nvinfo : EIATTR_KPARAM_INFO
	.align		4
.L_12:
        /*002c*/ 	.byte	0x04, 0x17
        /*002e*/ 	.short	(.L_14 - .L_13)
.L_13:
        /*0030*/ 	.word	0x00000000
        /*0034*/ 	.short	0x0018
        /*0036*/ 	.short	0x0078
        /*0038*/ 	.byte	0x00, 0xf4, 0x21, 0x00


	//----- nvinfo : EIATTR_KPARAM_INFO
	.align		4
.L_14:
        /*003c*/ 	.byte	0x04, 0x17
        /*003e*/ 	.short	(.L_16 - .L_15)
.L_15:
        /*0040*/ 	.word	0x00000000
        /*0044*/ 	.short	0x0017
        /*0046*/ 	.short	0x0070
        /*0048*/ 	.byte	0x00, 0xf0, 0x11, 0x00


	//----- nvinfo : EIATTR_KPARAM_INFO
	.align		4
.L_16:
        /*004c*/ 	.byte	0x04, 0x17
        /*004e*/ 	.short	(.L_18 - .L_17)
.L_17:
        /*0050*/ 	.word	0x00000000
        /*0054*/ 	.short	0x0016
        /*0056*/ 	.short	0x006c
        /*0058*/ 	.byte	0x00, 0xf0, 0x11, 0x00


	//----- nvinfo : EIATTR_KPARAM_INFO
	.align		4
.L_18:
        /*005c*/ 	.byte	0x04, 0x17
        /*005e*/ 	.short	(.L_20 - .L_19)
.L_19:
        /*0060*/ 	.word	0x00000000
        /*0064*/ 	.short	0x0015
        /*0066*/ 	.short	0x0068
        /*0068*/ 	.byte	0x00, 0xf0, 0x11, 0x00


	//----- nvinfo : EIATTR_KPARAM_INFO
	.align		4
.L_20:
        /*006c*/ 	.byte	0x04, 0x17
        /*006e*/ 	.short	(.L_22 - .L_21)
.L_21:
        /*0070*/ 	.word	0x00000000
        /*0074*/ 	.short	0x0014
        /*0076*/ 	.short	0x0064
        /*0078*/ 	.byte	0x00, 0xf0, 0x11, 0x00


	//----- nvinfo : EIATTR_KPARAM_INFO
	.align		4
.L_22:
        /*007c*/ 	.byte	0x04, 0x17
        /*007e*/ 	.short	(.L_24 - .L_23)
.L_23:
        /*0080*/ 	.word	0x00000000
        /*0084*/ 	.short	0x0013
        /*0086*/ 	.short	0x0060
        /*0088*/ 	.byte	0x00, 0xf0, 0x11, 0x00


	//----- nvinfo : EIATTR_KPARAM_INFO
	.align		4
.L_24:
        /*008c*/ 	.byte	0x04, 0x17
        /*008e*/ 	.short	(.L_26 - .L_25)
.L_25:
        /*0090*/ 	.word	0x00000000
        /*0094*/ 	.short	0x0012
        /*0096*/ 	.short	0x005c
        /*0098*/ 	.byte	0x00, 0xf0, 0x11, 0x00


	//----- nvinfo : EIATTR_KPARAM_INFO
	.align		4
.L_26:
        /*009c*/ 	.byte	0x04, 0x17
        /*009e*/ 	.short	(.L_28 - .L_27)
.L_27:
        /*00a0*/ 	.word	0x00000000
        /*00a4*/ 	.short	0x0011
        /*00a6*/ 	.short	0x0058
        /*00a8*/ 	.byte	0x00, 0xf0, 0x11, 0x00


	//----- nvinfo : EIATTR_KPARAM_INFO
	.align		4
.L_28:
        /*00ac*/ 	.byte	0x04, 0x17
        /*00ae*/ 	.short	(.L_30 - .L_29)
.L_29:
        /*00b0*/ 	.word	0x00000000
        /*00b4*/ 	.short	0x0010
        /*00b6*/ 	.short	0x0054
        /*00b8*/ 	.byte	0x00, 0xf0, 0x11, 0x00


	//----- nvinfo : EIATTR_KPARAM_INFO
	.align		4
.L_30:
        /*00bc*/ 	.byte	0x04, 0x17
        /*00be*/ 	.short	(.L_32 - .L_31)
.L_31:
        /*00c0*/ 	.word	0x00000000
        /*00c4*/ 	.short	0x000f
        /*00c6*/ 	.short	0x0050
        /*00c8*/ 	.byte	0x00, 0xf0, 0x11, 0x00


	//----- nvinfo : EIATTR_KPARAM_INFO
	.align		4
.L_32:
        /*00cc*/ 	.byte	0x04, 0x17
        /*00ce*/ 	.short	(.L_34 - .L_33)
.L_33:
        /*00d0*/ 	.word	0x00000000
        /*00d4*/ 	.short	0x000e
        /*00d6*/ 	.short	0x004c
        /*00d8*/ 	.byte	0x00, 0xf0, 0x11, 0x00


	//----- nvinfo : EIATTR_KPARAM_INFO
	.align		4
.L_34:
        /*00dc*/ 	.byte	0x04, 0x17
        /*00de*/ 	.short	(.L_36 - .L_35)
.L_35:
        /*00e0*/ 	.word	0x00000000
        /*00e4*/ 	.short	0x000d
        /*00e6*/ 	.short	0x0048
        /*00e8*/ 	.byte	0x00, 0xf0, 0x11, 0x00


	//----- nvinfo : EIATTR_KPARAM_INFO
	.align		4
.L_36:
        /*00ec*/ 	.byte	0x04, 0x17
        /*00ee*/ 	.short	(.L_38 - .L_37)
.L_37:
        /*00f0*/ 	.word	0x00000000
        /*00f4*/ 	.short	0x000c
        /*00f6*/ 	.short	0x0044
        /*00f8*/ 	.byte	0x00, 0xf0, 0x11, 0x00


	//----- nvinfo : EIATTR_KPARAM_INFO
	.align		4
.L_38:
        /*00fc*/ 	.byte	0x04, 0x17
        /*00fe*/ 	.short	(.L_40 - .L_39)
.L_39:
        /*0100*/ 	.word	0x00000000
        /*0104*/ 	.short	0x000b
        /*0106*/ 	.short	0x0040
        /*0108*/ 	.byte	0x00, 0xf0, 0x11, 0x00


	//----- nvinfo : EIATTR_KPARAM_INFO
	.align		4
.L_40:
        /*010c*/ 	.byte	0x04, 0x17
        /*010e*/ 	.short	(.L_42 - .L_41)
.L_41:
        /*0110*/ 	.word	0x00000000
        /*0114*/ 	.short	0x000a
        /*0116*/ 	.short	0x003c
        /*0118*/ 	.byte	0x00, 0xf0, 0x11, 0x00


	//----- nvinfo : EIATTR_KPARAM_INFO
	.align		4
.L_42:
        /*011c*/ 	.byte	0x04, 0x17
        /*011e*/ 	.short	(.L_44 - .L_43)
.L_43:
        /*0120*/ 	.word	0x00000000
        /*0124*/ 	.short	0x0009
        /*0126*/ 	.short	0x0038
        /*0128*/ 	.byte	0x00, 0xf0, 0x11, 0x00


	//----- nvinfo : EIATTR_KPARAM_INFO
	.align		4
.L_44:
        /*012c*/ 	.byte	0x04, 0x17
        /*012e*/ 	.short	(.L_46 - .L_45)
.L_45:
        /*0130*/ 	.word	0x00000000
        /*0134*/ 	.short	0x0008
        /*0136*/ 	.short	0x0034
        /*0138*/ 	.byte	0x00, 0xf0, 0x11, 0x00


	//----- nvinfo : EIATTR_KPARAM_INFO
	.align		4
.L_46:
        /*013c*/ 	.byte	0x04, 0x17
        /*013e*/ 	.short	(.L_48 - .L_47)
.L_47:
        /*0140*/ 	.word	0x00000000
        /*0144*/ 	.short	0x0007
        /*0146*/ 	.short	0x0030
        /*0148*/ 	.byte	0x00, 0xf0, 0x11, 0x00


	//----- nvinfo : EIATTR_KPARAM_INFO
	.align		4
.L_48:
        /*014c*/ 	.byte	0x04, 0x17
        /*014e*/ 	.short	(.L_50 - .L_49)
.L_49:
        /*0150*/ 	.word	0x00000000
        /*0154*/ 	.short	0x0006
        /*0156*/ 	.short	0x002c
        /*0158*/ 	.byte	0x00, 0xf0, 0x11, 0x00


	//----- nvinfo : EIATTR_KPARAM_INFO
	.align		4
.L_50:
        /*015c*/ 	.byte	0x04, 0x17
        /*015e*/ 	.short	(.L_52 - .L_51)
.L_51:
        /*0160*/ 	.word	0x00000000
        /*0164*/ 	.short	0x0005
        /*0166*/ 	.short	0x0028
        /*0168*/ 	.byte	0x00, 0xf0, 0x11, 0x00


	//----- nvinfo : EIATTR_KPARAM_INFO
	.align		4
.L_52:
        /*016c*/ 	.byte	0x04, 0x17
        /*016e*/ 	.short	(.L_54 - .L_53)
.L_53:
        /*0170*/ 	.word	0x00000000
        /*0174*/ 	.short	0x0004
        /*0176*/ 	.short	0x0020
        /*0178*/ 	.byte	0x00, 0xf4, 0x21, 0x00


	//----- nvinfo : EIATTR_KPARAM_INFO
	.align		4
.L_54:
        /*017c*/ 	.byte	0x04, 0x17
        /*017e*/ 	.short	(.L_56 - .L_55)
.L_55:
        /*0180*/ 	.word	0x00000000
        /*0184*/ 	.short	0x0003
        /*0186*/ 	.short	0x0018
        /*0188*/ 	.byte	0x00, 0xf4, 0x21, 0x00


	//----- nvinfo : EIATTR_KPARAM_INFO
	.align		4
.L_56:
        /*018c*/ 	.byte	0x04, 0x17
        /*018e*/ 	.short	(.L_58 - .L_57)
.L_57:
        /*0190*/ 	.word	0x00000000
        /*0194*/ 	.short	0x0002
        /*0196*/ 	.short	0x0010
        /*0198*/ 	.byte	0x00, 0xf4, 0x21, 0x00


	//----- nvinfo : EIATTR_KPARAM_INFO
	.align		4
.L_58:
        /*019c*/ 	.byte	0x04, 0x17
        /*019e*/ 	.short	(.L_60 - .L_59)
.L_59:
        /*01a0*/ 	.word	0x00000000
        /*01a4*/ 	.short	0x0001
        /*01a6*/ 	.short	0x0008
        /*01a8*/ 	.byte	0x00, 0xf4, 0x21, 0x00


	//----- nvinfo : EIATTR_KPARAM_INFO
	.align		4
.L_60:
        /*01ac*/ 	.byte	0x04, 0x17
        /*01ae*/ 	.short	(.L_62 - .L_61)
.L_61:
        /*01b0*/ 	.word	0x00000000
        /*01b4*/ 	.short	0x0000
        /*01b6*/ 	.short	0x0000
        /*01b8*/ 	.byte	0x00, 0xf4, 0x21, 0x00


	//----- nvinfo : EIATTR_MAXREG_COUNT
	.align		4
.L_62:
        /*01bc*/ 	.byte	0x03, 0x1b
        /*01be*/ 	.short	0x00ff


	//----- nvinfo : EIATTR_NUM_BARRIERS
	.align		4
        /*01c0*/ 	.byte	0x02, 0x4c
        /*01c2*/ 	.byte	0x01
	.zero		1


	//----- nvinfo : EIATTR_MERCURY_ISA_VERSION
	.align		4
        /*01c4*/ 	.byte	0x03, 0x5f
        /*01c6*/ 	.short	0x0000


	//----- nvinfo : EIATTR_COOP_GROUP_MASK_REGIDS
	.align		4
        /*01c8*/ 	.byte	0x04, 0x29
        /*01ca*/ 	.short	(.L_64 - .L_63)


	//   ....[0]....
.L_63:
        /*01cc*/ 	.word	0xffffffff


	//   ....[1]....
        /*01d0*/ 	.word	0xffffffff


	//   ....[2]....
        /*01d4*/ 	.word	0xffffffff


	//   ....[3]....
        /*01d8*/ 	.word	0xffffffff


	//   ....[4]....
        /*01dc*/ 	.word	0xffffffff


	//   ....[5]....
        /*01e0*/ 	.word	0xffffffff


	//   ....[6]....
        /*01e4*/ 	.word	0xffffffff


	//   ....[7]....
        /*01e8*/ 	.word	0xffffffff


	//----- nvinfo : EIATTR_COOP_GROUP_INSTR_OFFSETS
	.align		4
.L_64:
        /*01ec*/ 	.byte	0x04, 0x28
        /*01ee*/ 	.short	(.L_66 - .L_65)


	//   ....[0]....
.L_65:
        /*01f0*/ 	.word	0x00001a10


	//   ....[1]....
        /*01f4*/ 	.word	0x00001ae0


	//   ....[2]....
        /*01f8*/ 	.word	0x00001af0


	//   ....[3]....
        /*01fc*/ 	.word	0x00001b30


	//   ....[4]....
        /*0200*/ 	.word	0x000022d0


	//   ....[5]....
        /*0204*/ 	.word	0x000022e0


	//   ....[6]....
        /*0208*/ 	.word	0x000023d0


	//   ....[7]....
        /*020c*/ 	.word	0x000023e0


	//----- nvinfo : EIATTR_EXIT_INSTR_OFFSETS
	.align		4
.L_66:
        /*0210*/ 	.byte	0x04, 0x1c
        /*0212*/ 	.short	(.L_68 - .L_67)


	//   ....[0]....
.L_67:
        /*0214*/ 	.word	0x00003dc0


	//   ....[1]....
        /*0218*/ 	.word	0x00003e60


	//----- nvinfo : EIATTR_REQNTID
	.align		4
.L_68:
        /*021c*/ 	.byte	0x04, 0x10
        /*021e*/ 	.short	(.L_70 - .L_69)
.L_69:
        /*0220*/ 	.word	0x00000100
        /*0224*/ 	.word	0x00000001
        /*0228*/ 	.word	0x00000001
.L_70:


//--------------------- .nv.callgraph             --------------------------
	.section	.nv.callgraph,"",@"SHT_CUDA_CALLGRAPH"
	.align	4
	.sectionentsize	8
	.align		4
        /*0000*/ 	.word	0x00000000
	.align		4
        /*0004*/ 	.word	0xffffffff
	.align		4
        /*0008*/ 	.word	0x00000000
	.align		4
        /*000c*/ 	.word	0xfffffffe
	.align		4
        /*0010*/ 	.word	0x00000000
	.align		4
        /*0014*/ 	.word	0xfffffffd
	.align		4
        /*0018*/ 	.word	0x00000000
	.align		4
        /*001c*/ 	.word	0xfffffffc


//--------------------- .nv.rel.action            --------------------------
	.section	.nv.rel.action,"",@"SHT_CUDA_RELOCINFO"
	.align	8
	.sectionentsize	8
        /*0000*/ 	.byte	0x73, 0x00, 0x00, 0x00, 0x00, 0x00, 0x00, 0x00, 0x00, 0x00, 0x00, 0x11, 0x25, 0x00, 0x05, 0x36


//--------------------- .nv.constant4             --------------------------
	.section	.nv.constant4,"a",@progbits
	.align	8
	.align		8
.nv.constant4:
        /*0000*/ 	.dword	_$_str


//--------------------- .nv.constant0.attn_fwd    --------------------------
	.section	.nv.constant0.attn_fwd,"a",@progbits
	.sectionflags	@""
	.align	4
.nv.constant0.attn_fwd:
	.zero		488


//--------------------- .text.attn_fwd            --------------------------
	.section	.text.attn_fwd,"ax",@progbits
	.sectioninfo	@"SHI_REGISTERS=128"
	.align	128
        .global         attn_fwd
        .type           attn_fwd,@function
        .size           attn_fwd,(.L_x_4 - attn_fwd)
        .other          attn_fwd,@"STO_CUDA_ENTRY STV_DEFAULT"
attn_fwd:
.text.attn_fwd:
[----:B------:R-:W-:Y:S02]  /*0000*/  IMAD.MOV.U32 R1, RZ, RZ, c[0x0][0x28] ;  /* 0x00000a00ff017624 */ /* 0x000fe400078e00ff */
[----:B------:R-:W0:Y:S01]  /*0010*/  S2R R72, SR_TID.X ;  /* 0x0000000000487919 */ /* 0x000e220000002100 */
[----:B------:R-:W-:-:S03]  /*0020*/  ULDC.64 UR4, c[0x0][0x118] ;  /* 0x0000460000047ab9 */ /* 0x000fc60000000a00 */
[----:B------:R-:W1:Y:S04]  /*0030*/  S2R R3, SR_CTAID.X ;  /* 0x0000000000037919 */ /* 0x000e680000002500 */
[----:B------:R-:W2:Y:S01]  /*0040*/  S2R R73, SR_CTAID.Y ;  /* 0x0000000000497919 */ /* 0x000ea20000002600 */
[----:B0-----:R-:W-:-:S05]  /*0050*/  LOP3.LUT R0, R72, 0x7f, RZ, 0xc0, !PT ;  /* 0x0000007f48007812 */ /* 0x001fca00078ec0ff */
[----:B-1----:R-:W-:Y:S01]  /*0060*/  IMAD R4, R3, 0x80, R0 ;  /* 0x0000008003047824 */ /* 0x002fe200078e0200 */
[----:B------:R-:W-:Y:S01]  /*0070*/  SHF.R.U32.HI R3, RZ, 0x7, R72 ;  /* 0x00000007ff037819 */ /* 0x000fe20000011648 */
[----:B--2---:R-:W-:Y:S02]  /*0080*/  IMAD R2, R73, c[0x0][0x190], RZ ;  /* 0x0000640049027a24 */ /* 0x004fe400078e02ff */
[----:B------:R-:W-:Y:S01]  /*0090*/  IMAD R5, R4, c[0x0][0x194], RZ ;  /* 0x0000650004057a24 */ /* 0x000fe200078e02ff */
[----:B------:R-:W-:Y:S01]  /*00a0*/  SGXT.U32 R7, R3, 0x1 ;  /* 0x000000010307781a */ /* 0x000fe20000000000 */
[----:B------:R-:W-:Y:S01]  /*00b0*/  IMAD.SHL.U32 R3, R2, 0x2, RZ ;  /* 0x0000000202037824 */ /* 0x000fe200078e00ff */
[----:B------:R-:W-:Y:S01]  /*00c0*/  MOV R4, c[0x0][0x198] ;  /* 0x0000660000047a02 */ /* 0x000fe20000000f00 */
[----:B------:R-:W-:Y:S02]  /*00d0*/  IMAD.SHL.U32 R6, R5, 0x2, RZ ;  /* 0x0000000205067824 */ /* 0x000fe400078e00ff */
[----:B------:R-:W-:-:S02]  /*00e0*/  IMAD R7, R7, c[0x0][0x198], RZ ;  /* 0x0000660007077a24 */ /* 0x000fc400078e02ff */
[----:B------:R-:W-:Y:S01]  /*00f0*/  IMAD.HI R2, R2, 0x2, RZ ;  /* 0x0000000202027827 */ /* 0x000fe200078e02ff */
[----:B------:R-:W-:Y:S02]  /*0100*/  IADD3 R3, P0, P1, R6, c[0x0][0x160], R3 ;  /* 0x0000580006037a10 */ /* 0x000fe4000791e003 */
[----:B------:R-:W-:Y:S01]  /*0110*/  LEA R11, R4, R7, 0x1 ;  /* 0x00000007040b7211 */ /* 0x000fe200078e08ff */
[----:B------:R-:W-:-:S04]  /*0120*/  IMAD.HI R5, R5, 0x2, RZ ;  /* 0x0000000205057827 */ /* 0x000fc800078e02ff */
[C---:B------:R-:W-:Y:S01]  /*0130*/  IMAD R13, R4.reuse, 0x2, R11 ;  /* 0x00000002040d7824 */ /* 0x040fe200078e020b */
[----:B------:R-:W-:Y:S02]  /*0140*/  IADD3.X R2, R5, c[0x0][0x164], R2, P0, P1 ;  /* 0x0000590005027a10 */ /* 0x000fe400007e2402 */
[-C--:B------:R-:W-:Y:S02]  /*0150*/  LEA R8, P0, R7, R3.reuse, 0x1 ;  /* 0x0000000307087211 */ /* 0x080fe400078008ff */
[-C--:B------:R-:W-:Y:S02]  /*0160*/  LEA R10, P1, R11, R3.reuse, 0x1 ;  /* 0x000000030b0a7211 */ /* 0x080fe400078208ff */
[-C--:B------:R-:W-:Y:S01]  /*0170*/  LEA.HI.X.SX32 R9, R7, R2.reuse, 0x1, P0 ;  /* 0x0000000207097211 */ /* 0x080fe200000f0eff */
[C---:B------:R-:W-:Y:S01]  /*0180*/  IMAD R7, R4.reuse, 0x2, R13 ;  /* 0x0000000204077824 */ /* 0x040fe200078e020d */
[----:B------:R-:W-:Y:S02]  /*0190*/  LEA R12, P0, R13, R3, 0x1 ;  /* 0x000000030d0c7211 */ /* 0x000fe400078008ff */
[----:B------:R-:W-:Y:S01]  /*01a0*/  LEA.HI.X.SX32 R11, R11, R2, 0x1, P1 ;  /* 0x000000020b0b7211 */ /* 0x000fe200008f0eff */
[----:B------:R0:W2:Y:S01]  /*01b0*/  LDG.E.U16 R5, [R8.64] ;  /* 0x0000000408057981 */ /* 0x0000a2000c1e1500 */
[----:B------:R-:W-:-:S02]  /*01c0*/  LEA R17, R4, R7, 0x1 ;  /* 0x0000000704117211 */ /* 0x000fc400078e08ff */
[-C--:B------:R-:W-:Y:S01]  /*01d0*/  LEA.HI.X.SX32 R13, R13, R2.reuse, 0x1, P0 ;  /* 0x000000020d0d7211 */ /* 0x080fe200000f0eff */
[----:B------:R1:W3:Y:S01]  /*01e0*/  LDG.E.U16 R6, [R10.64] ;  /* 0x000000040a067981 */ /* 0x0002e2000c1e1500 */
[-C--:B------:R-:W-:Y:S01]  /*01f0*/  LEA R14, P0, R7, R3.reuse, 0x1 ;  /* 0x00000003070e7211 */ /* 0x080fe200078008ff */
[C---:B------:R-:W-:Y:S01]  /*0200*/  IMAD R19, R4.reuse, 0x2, R17 ;  /* 0x0000000204137824 */ /* 0x040fe200078e0211 */
[-C--:B------:R-:W-:Y:S02]  /*0210*/  LEA R16, P1, R17, R3.reuse, 0x1 ;  /* 0x0000000311107211 */ /* 0x080fe400078208ff */
[-C--:B------:R-:W-:Y:S01]  /*0220*/  LEA.HI.X.SX32 R15, R7, R2.reuse, 0x1, P0 ;  /* 0x00000002070f7211 */ /* 0x080fe200000f0eff */
[----:B0-----:R-:W-:Y:S01]  /*0230*/  IMAD R9, R4, 0x2, R19 ;  /* 0x0000000204097824 */ /* 0x001fe200078e0213 */
[----:B------:R-:W-:Y:S01]  /*0240*/  LEA R18, P0, R19, R3, 0x1 ;  /* 0x0000000313127211 */ /* 0x000fe200078008ff */
[----:B------:R0:W4:Y:S01]  /*0250*/  LDG.E.U16 R7, [R12.64] ;  /* 0x000000040c077981 */ /* 0x000122000c1e1500 */
[----:B------:R-:W-:-:S02]  /*0260*/  LEA.HI.X.SX32 R17, R17, R2, 0x1, P1 ;  /* 0x0000000211117211 */ /* 0x000fc400008f0eff */
[-C--:B------:R-:W-:Y:S01]  /*0270*/  LEA.HI.X.SX32 R19, R19, R2.reuse, 0x1, P0 ;  /* 0x0000000213137211 */ /* 0x080fe200000f0eff */
[----:B------:R5:W3:Y:S01]  /*0280*/  LDG.E.U16 R8, [R14.64] ;  /* 0x000000040e087981 */ /* 0x000ae2000c1e1500 */
[C---:B-1----:R-:W-:Y:S02]  /*0290*/  LEA R10, P0, R9.reuse, R3, 0x1 ;  /* 0x00000003090a7211 */ /* 0x042fe400078008ff */
[----:B------:R-:W-:Y:S01]  /*02a0*/  LEA R21, R4, R9, 0x1 ;  /* 0x0000000904157211 */ /* 0x000fe200078e08ff */
[----:B------:R1:W3:Y:S01]  /*02b0*/  LDG.E.U16 R24, [R16.64] ;  /* 0x0000000410187981 */ /* 0x0002e2000c1e1500 */
[----:B------:R-:W-:-:S03]  /*02c0*/  LEA.HI.X.SX32 R11, R9, R2, 0x1, P0 ;  /* 0x00000002090b7211 */ /* 0x000fc600000f0eff */
[C---:B------:R-:W-:Y:S01]  /*02d0*/  IMAD R9, R4.reuse, 0x2, R21 ;  /* 0x0000000204097824 */ /* 0x040fe200078e0215 */
[-C--:B0-----:R-:W-:Y:S01]  /*02e0*/  LEA R12, P0, R21, R3.reuse, 0x1 ;  /* 0x00000003150c7211 */ /* 0x081fe200078008ff */
[----:B------:R0:W4:Y:S02]  /*02f0*/  LDG.E.U16 R26, [R18.64] ;  /* 0x00000004121a7981 */ /* 0x000124000c1e1500 */
[C---:B------:R-:W-:Y:S01]  /*0300*/  IMAD R23, R4.reuse, 0x2, R9 ;  /* 0x0000000204177824 */ /* 0x040fe200078e0209 */
[-C--:B------:R-:W-:Y:S01]  /*0310*/  LEA R20, P1, R9, R3.reuse, 0x1 ;  /* 0x0000000309147211 */ /* 0x080fe200078208ff */
[----:B------:R0:W4:Y:S01]  /*0320*/  LDG.E.U16 R28, [R10.64] ;  /* 0x000000040a1c7981 */ /* 0x000122000c1e1500 */
[-C--:B------:R-:W-:Y:S02]  /*0330*/  LEA.HI.X.SX32 R13, R21, R2.reuse, 0x1, P0 ;  /* 0x00000002150d7211 */ /* 0x080fe400000f0eff */
[----:B------:R-:W-:Y:S02]  /*0340*/  LEA.HI.X.SX32 R21, R9, R2, 0x1, P1 ;  /* 0x0000000209157211 */ /* 0x000fe400008f0eff */
[----:B-----5:R-:W-:Y:S01]  /*0350*/  LEA R14, P0, R23, R3, 0x1 ;  /* 0x00000003170e7211 */ /* 0x020fe200078008ff */
[----:B------:R5:W4:Y:S01]  /*0360*/  LDG.E.U16 R30, [R12.64] ;  /* 0x000000040c1e7981 */ /* 0x000b22000c1e1500 */
[----:B------:R-:W-:-:S02]  /*0370*/  LEA R9, R4, R23, 0x1 ;  /* 0x0000001704097211 */ /* 0x000fc400078e08ff */
[-C--:B------:R-:W-:Y:S01]  /*0380*/  LEA.HI.X.SX32 R15, R23, R2.reuse, 0x1, P0 ;  /* 0x00000002170f7211 */ /* 0x080fe200000f0eff */
[----:B------:R5:W4:Y:S01]  /*0390*/  LDG.E.U16 R31, [R20.64] ;  /* 0x00000004141f7981 */ /* 0x000b22000c1e1500 */
[CC--:B-1----:R-:W-:Y:S01]  /*03a0*/  LEA R16, P0, R9.reuse, R3.reuse, 0x1 ;  /* 0x0000000309107211 */ /* 0x0c2fe200078008ff */
[C---:B0-----:R-:W-:Y:S02]  /*03b0*/  IMAD R19, R4.reuse, 0x2, R9 ;  /* 0x0000000204137824 */ /* 0x041fe400078e0209 */
[----:B------:R0:W4:Y:S01]  /*03c0*/  LDG.E.U16 R32, [R14.64] ;  /* 0x000000040e207981 */ /* 0x000122000c1e1500 */
[----:B------:R-:W-:Y:S01]  /*03d0*/  LEA.HI.X.SX32 R17, R9, R2, 0x1, P0 ;  /* 0x0000000209117211 */ /* 0x000fe200000f0eff */
[----:B------:R-:W-:Y:S01]  /*03e0*/  IMAD R9, R4, 0x2, R19 ;  /* 0x0000000204097824 */ /* 0x000fe200078e0213 */
[----:B------:R-:W-:-:S03]  /*03f0*/  LEA R10, P0, R19, R3, 0x1 ;  /* 0x00000003130a7211 */ /* 0x000fc600078008ff */
[----:B------:R1:W4:Y:S01]  /*0400*/  LDG.E.U16 R33, [R16.64] ;  /* 0x0000000410217981 */ /* 0x000322000c1e1500 */
[----:B------:R-:W-:Y:S02]  /*0410*/  LEA R18, P1, R9, R3, 0x1 ;  /* 0x0000000309127211 */ /* 0x000fe400078208ff */
[C---:B------:R-:W-:Y:S02]  /*0420*/  LEA R23, R4.reuse, R9, 0x1 ;  /* 0x0000000904177211 */ /* 0x040fe400078e08ff */
[-C--:B------:R-:W-:Y:S02]  /*0430*/  LEA.HI.X.SX32 R11, R19, R2.reuse, 0x1, P0 ;  /* 0x00000002130b7211 */ /* 0x080fe400000f0eff */
[-C--:B------:R-:W-:Y:S01]  /*0440*/  LEA.HI.X.SX32 R19, R9, R2.reuse, 0x1, P1 ;  /* 0x0000000209137211 */ /* 0x080fe200008f0eff */
[C---:B------:R-:W-:Y:S01]  /*0450*/  IMAD R9, R4.reuse, 0x2, R23 ;  /* 0x0000000204097824 */ /* 0x040fe200078e0217 */
[CC--:B-----5:R-:W-:Y:S01]  /*0460*/  LEA R12, P0, R23.reuse, R3.reuse, 0x1 ;  /* 0x00000003170c7211 */ /* 0x0e0fe200078008ff */
[----:B------:R5:W4:Y:S02]  /*0470*/  LDG.E.U16 R34, [R10.64] ;  /* 0x000000040a227981 */ /* 0x000b24000c1e1500 */
[----:B------:R-:W-:Y:S01]  /*0480*/  IMAD R21, R4, 0x2, R9 ;  /* 0x0000000204157824 */ /* 0x000fe200078e0209 */
[----:B------:R-:W-:Y:S01]  /*0490*/  LEA.HI.X.SX32 R13, R23, R2, 0x1, P0 ;  /* 0x00000002170d7211 */ /* 0x000fe200000f0eff */
[----:B------:R5:W4:Y:S01]  /*04a0*/  LDG.E.U16 R35, [R18.64] ;  /* 0x0000000412237981 */ /* 0x000b22000c1e1500 */
[----:B0-----:R-:W-:-:S02]  /*04b0*/  LEA R14, P0, R9, R3, 0x1 ;  /* 0x00000003090e7211 */ /* 0x001fc400078008ff */
[----:B------:R-:W-:Y:S01]  /*04c0*/  LEA R23, R4, R21, 0x1 ;  /* 0x0000001504177211 */ /* 0x000fe200078e08ff */
[----:B------:R0:W4:Y:S01]  /*04d0*/  LDG.E.U16 R36, [R12.64] ;  /* 0x000000040c247981 */ /* 0x000122000c1e1500 */
[----:B------:R-:W-:-:S03]  /*04e0*/  LEA.HI.X.SX32 R15, R9, R2, 0x1, P0 ;  /* 0x00000002090f7211 */ /* 0x000fc600000f0eff */
[C---:B------:R-:W-:Y:S01]  /*04f0*/  IMAD R9, R4.reuse, 0x2, R23 ;  /* 0x0000000204097824 */ /* 0x040fe200078e0217 */
[C---:B-1----:R-:W-:Y:S01]  /*0500*/  LEA R16, P0, R21.reuse, R3, 0x1 ;  /* 0x0000000315107211 */ /* 0x042fe200078008ff */
[----:B------:R1:W4:Y:S02]  /*0510*/  LDG.E.U16 R37, [R14.64] ;  /* 0x000000040e257981 */ /* 0x000324000c1e1500 */
[----:B------:R-:W-:Y:S01]  /*0520*/  IMAD R25, R4, 0x2, R9 ;  /* 0x0000000204197824 */ /* 0x000fe200078e0209 */
[----:B------:R-:W-:-:S04]  /*0530*/  LEA.HI.X.SX32 R17, R21, R2, 0x1, P0 ;  /* 0x0000000215117211 */ /* 0x000fc800000f0eff */
[----:B------:R-:W-:Y:S01]  /*0540*/  LEA R27, R4, R25, 0x1 ;  /* 0x00000019041b7211 */ /* 0x000fe200078e08ff */
[----:B------:R1:W4:Y:S01]  /*0550*/  LDG.E.U16 R38, [R16.64] ;  /* 0x0000000410267981 */ /* 0x000322000c1e1500 */
[----:B-----5:R-:W-:-:S03]  /*0560*/  LEA R10, P0, R9, R3, 0x1 ;  /* 0x00000003090a7211 */ /* 0x020fc600078008ff */
[C---:B------:R-:W-:Y:S01]  /*0570*/  IMAD R19, R4.reuse, 0x2, R27 ;  /* 0x0000000204137824 */ /* 0x040fe200078e021b */
[-C--:B------:R-:W-:Y:S02]  /*0580*/  LEA.HI.X.SX32 R11, R9, R2.reuse, 0x1, P0 ;  /* 0x00000002090b7211 */ /* 0x080fe400000f0eff */
[-C--:B------:R-:W-:Y:S01]  /*0590*/  LEA R20, P1, R23, R3.reuse, 0x1 ;  /* 0x0000000317147211 */ /* 0x080fe200078208ff */
[C---:B------:R-:W-:Y:S01]  /*05a0*/  IMAD R9, R4.reuse, 0x2, R19 ;  /* 0x0000000204097824 */ /* 0x040fe200078e0213 */
[----:B0-----:R-:W-:Y:S01]  /*05b0*/  LEA R12, P0, R25, R3, 0x1 ;  /* 0x00000003190c7211 */ /* 0x001fe200078008ff */
[----:B------:R0:W5:Y:S01]  /*05c0*/  LDG.E.U16 R40, [R10.64] ;  /* 0x000000040a287981 */ /* 0x000162000c1e1500 */
[-C--:B------:R-:W-:Y:S02]  /*05d0*/  LEA.HI.X.SX32 R21, R23, R2.reuse, 0x1, P1 ;  /* 0x0000000217157211 */ /* 0x080fe400008f0eff */
[C---:B------:R-:W-:Y:S02]  /*05e0*/  LEA R23, R4.reuse, R9, 0x1 ;  /* 0x0000000904177211 */ /* 0x040fe400078e08ff */
[-C--:B------:R-:W-:Y:S01]  /*05f0*/  LEA.HI.X.SX32 R13, R25, R2.reuse, 0x1, P0 ;  /* 0x00000002190d7211 */ /* 0x080fe200000f0eff */
[----:B------:R0:W5:Y:S02]  /*0600*/  LDG.E.U16 R39, [R20.64] ;  /* 0x0000000414277981 */ /* 0x000164000c1e1500 */
[C---:B------:R-:W-:Y:S01]  /*0610*/  IMAD R25, R4.reuse, 0x2, R23 ;  /* 0x0000000204197824 */ /* 0x040fe200078e0217 */
[C---:B-1----:R-:W-:Y:S01]  /*0620*/  LEA R14, P0, R9.reuse, R3, 0x1 ;  /* 0x00000003090e7211 */ /* 0x042fe200078008ff */
[----:B------:R1:W5:Y:S02]  /*0630*/  LDG.E.U16 R41, [R12.64] ;  /* 0x000000040c297981 */ /* 0x000364000c1e1500 */
[----:B0-----:R-:W-:Y:S01]  /*0640*/  IMAD R21, R4, 0x2, R25 ;  /* 0x0000000204157824 */ /* 0x001fe200078e0219 */
[----:B------:R-:W-:-:S04]  /*0650*/  LEA.HI.X.SX32 R15, R9, R2, 0x1, P0 ;  /* 0x00000002090f7211 */ /* 0x000fc800000f0eff */
[----:B------:R-:W-:Y:S01]  /*0660*/  LEA R9, R4, R21, 0x1 ;  /* 0x0000001504097211 */ /* 0x000fe200078e08ff */
[----:B------:R0:W5:Y:S01]  /*0670*/  LDG.E.U16 R43, [R14.64] ;  /* 0x000000040e2b7981 */ /* 0x000162000c1e1500 */
[----:B------:R-:W-:-:S03]  /*0680*/  LEA R18, P1, R19, R3, 0x1 ;  /* 0x0000000313127211 */ /* 0x000fc600078208ff */
[C---:B------:R-:W-:Y:S01]  /*0690*/  IMAD R11, R4.reuse, 0x2, R9 ;  /* 0x00000002040b7824 */ /* 0x040fe200078e0209 */
[-C--:B------:R-:W-:Y:S02]  /*06a0*/  LEA.HI.X.SX32 R19, R19, R2.reuse, 0x1, P1 ;  /* 0x0000000213137211 */ /* 0x080fe400008f0eff */
[-C--:B------:R-:W-:Y:S01]  /*06b0*/  LEA R16, P0, R23, R3.reuse, 0x1 ;  /* 0x0000000317107211 */ /* 0x080fe200078008ff */
[C---:B------:R-:W-:Y:S01]  /*06c0*/  IMAD R29, R4.reuse, 0x2, R11 ;  /* 0x00000002041d7824 */ /* 0x040fe200078e020b */
[-C--:B------:R-:W-:Y:S01]  /*06d0*/  LEA R20, P1, R21, R3.reuse, 0x1 ;  /* 0x0000000315147211 */ /* 0x080fe200078208ff */
[----:B------:R0:W5:Y:S01]  /*06e0*/  LDG.E.U16 R42, [R18.64] ;  /* 0x00000004122a7981 */ /* 0x000162000c1e1500 */
[-C--:B------:R-:W-:Y:S02]  /*06f0*/  LEA.HI.X.SX32 R17, R23, R2.reuse, 0x1, P0 ;  /* 0x0000000217117211 */ /* 0x080fe400000f0eff */
[----:B-1----:R-:W-:Y:S02]  /*0700*/  LEA R12, P0, R9, R3, 0x1 ;  /* 0x00000003090c7211 */ /* 0x002fe400078008ff */
[----:B------:R-:W-:Y:S01]  /*0710*/  LEA.HI.X.SX32 R21, R21, R2, 0x1, P1 ;  /* 0x0000000215157211 */ /* 0x000fe200008f0eff */
[----:B------:R1:W5:Y:S01]  /*0720*/  LDG.E.U16 R44, [R16.64] ;  /* 0x00000004102c7981 */ /* 0x000362000c1e1500 */
[----:B0-----:R-:W-:-:S03]  /*0730*/  LEA R19, R4, R29, 0x1 ;  /* 0x0000001d04137211 */ /* 0x001fc600078e08ff */
[----:B------:R0:W5:Y:S01]  /*0740*/  LDG.E.U16 R45, [R20.64] ;  /* 0x00000004142d7981 */ /* 0x000162000c1e1500 */
[-C--:B------:R-:W-:Y:S02]  /*0750*/  LEA.HI.X.SX32 R13, R9, R2.reuse, 0x1, P0 ;  /* 0x00000002090d7211 */ /* 0x080fe400000f0eff */
[-C--:B------:R-:W-:Y:S01]  /*0760*/  LEA R22, P1, R19, R3.reuse, 0x1 ;  /* 0x0000000313167211 */ /* 0x080fe200078208ff */
[C---:B------:R-:W-:Y:S01]  /*0770*/  IMAD R9, R4.reuse, 0x2, R19 ;  /* 0x0000000204097824 */ /* 0x040fe200078e0213 */
[-C--:B------:R-:W-:Y:S01]  /*0780*/  LEA R18, P0, R11, R3.reuse, 0x1 ;  /* 0x000000030b127211 */ /* 0x080fe200078008ff */
[----:B------:R0:W5:Y:S01]  /*0790*/  LDG.E.U16 R46, [R12.64] ;  /* 0x000000040c2e7981 */ /* 0x000162000c1e1500 */
[-C--:B------:R-:W-:Y:S02]  /*07a0*/  LEA.HI.X.SX32 R23, R19, R2.reuse, 0x1, P1 ;  /* 0x0000000213177211 */ /* 0x080fe400008f0eff */
[-C--:B------:R-:W-:Y:S01]  /*07b0*/  LEA.HI.X.SX32 R19, R11, R2.reuse, 0x1, P0 ;  /* 0x000000020b137211 */ /* 0x080fe200000f0eff */
[----:B------:R-:W-:Y:S01]  /*07c0*/  IMAD R11, R4, 0x2, R9 ;  /* 0x00000002040b7824 */ /* 0x000fe200078e0209 */
[CC--:B-1----:R-:W-:Y:S01]  /*07d0*/  LEA R16, P0, R9.reuse, R3.reuse, 0x1 ;  /* 0x0000000309107211 */ /* 0x0c2fe200078008ff */
[----:B------:R1:W5:Y:S03]  /*07e0*/  LDG.E.U16 R47, [R22.64] ;  /* 0x00000004162f7981 */ /* 0x000366000c1e1500 */
[----:B------:R-:W-:Y:S01]  /*07f0*/  LEA.HI.X.SX32 R17, R9, R2, 0x1, P0 ;  /* 0x0000000209117211 */ /* 0x000fe200000f0eff */
[----:B------:R-:W5:Y:S01]  /*0800*/  LDG.E.U16 R18, [R18.64] ;  /* 0x0000000412127981 */ /* 0x000f62000c1e1500 */
[----:B0-----:R-:W-:-:S02]  /*0810*/  LEA R20, P1, R11, R3, 0x1 ;  /* 0x000000030b147211 */ /* 0x001fc400078208ff */
[----:B------:R-:W-:Y:S01]  /*0820*/  LEA R10, P0, R27, R3, 0x1 ;  /* 0x000000031b0a7211 */ /* 0x000fe200078008ff */
[----:B------:R-:W5:Y:S01]  /*0830*/  LDG.E.U16 R16, [R16.64] ;  /* 0x0000000410107981 */ /* 0x000f62000c1e1500 */
[----:B------:R-:W-:Y:S02]  /*0840*/  LEA R4, R4, R11, 0x1 ;  /* 0x0000000b04047211 */ /* 0x000fe400078e08ff */
[-C--:B------:R-:W-:Y:S02]  /*0850*/  LEA.HI.X.SX32 R21, R11, R2.reuse, 0x1, P1 ;  /* 0x000000020b157211 */ /* 0x080fe400008f0eff */
[----:B------:R-:W-:Y:S02]  /*0860*/  LEA.HI.X.SX32 R11, R27, R2, 0x1, P0 ;  /* 0x000000021b0b7211 */ /* 0x000fe400000f0eff */
[-C--:B------:R-:W-:Y:S01]  /*0870*/  LEA R12, P0, R25, R3.reuse, 0x1 ;  /* 0x00000003190c7211 */ /* 0x080fe200078008ff */
[----:B------:R-:W5:Y:S01]  /*0880*/  LDG.E.U16 R20, [R20.64] ;  /* 0x0000000414147981 */ /* 0x000f62000c1e1500 */
[----:B------:R-:W-:-:S02]  /*0890*/  LEA R14, P1, R29, R3, 0x1 ;  /* 0x000000031d0e7211 */ /* 0x000fc400078208ff */
[-C--:B------:R-:W-:Y:S01]  /*08a0*/  LEA.HI.X.SX32 R13, R25, R2.reuse, 0x1, P0 ;  /* 0x00000002190d7211 */ /* 0x080fe200000f0eff */
[----:B------:R-:W5:Y:S01]  /*08b0*/  LDG.E.U16 R10, [R10.64] ;  /* 0x000000040a0a7981 */ /* 0x000f62000c1e1500 */
[C---:B-1----:R-:W-:Y:S02]  /*08c0*/  LEA R22, P0, R4.reuse, R3, 0x1 ;  /* 0x0000000304167211 */ /* 0x042fe400078008ff */
[-C--:B------:R-:W-:Y:S01]  /*08d0*/  LEA.HI.X.SX32 R15, R29, R2.reuse, 0x1, P1 ;  /* 0x000000021d0f7211 */ /* 0x080fe200008f0eff */
[----:B------:R-:W5:Y:S01]  /*08e0*/  LDG.E.U16 R12, [R12.64] ;  /* 0x000000040c0c7981 */ /* 0x000f62000c1e1500 */
[----:B------:R-:W-:-:S03]  /*08f0*/  LEA.HI.X.SX32 R23, R4, R2, 0x1, P0 ;  /* 0x0000000204177211 */ /* 0x000fc600000f0eff */
[----:B------:R-:W5:Y:S04]  /*0900*/  LDG.E.U16 R14, [R14.64] ;  /* 0x000000040e0e7981 */ /* 0x000f68000c1e1500 */
[----:B------:R-:W5:Y:S01]  /*0910*/  LDG.E.U16 R22, [R22.64] ;  /* 0x0000000416167981 */ /* 0x000f62000c1e1500 */
[----:B------:R-:W-:Y:S01]  /*0920*/  SHF.R.S32.HI R2, RZ, 0x7, R72 ;  /* 0x00000007ff027819 */ /* 0x000fe20000011448 */
[----:B------:R-:W-:-:S03]  /*0930*/  IMAD.SHL.U32 R3, R0, 0x2, RZ ;  /* 0x0000000200037824 */ /* 0x000fc600078e00ff */
[----:B------:R-:W-:Y:S01]  /*0940*/  SGXT R0, R2, 0x1 ;  /* 0x000000010200781a */ /* 0x000fe20000000200 */
[----:B------:R-:W-:-:S03]  /*0950*/  IMAD.MOV.U32 R2, RZ, RZ, 0x1 ;  /* 0x00000001ff027424 */ /* 0x000fc600078e00ff */
[----:B------:R-:W-:Y:S02]  /*0960*/  LOP3.LUT R0, R3, 0x110, R0, 0x78, !PT ;  /* 0x0000011003007812 */ /* 0x000fe400078e7800 */
[----:B------:R-:W-:Y:S02]  /*0970*/  ISETP.LE.AND P0, PT, R2, c[0x0][0x1d0], PT ;  /* 0x0000740002007a0c */ /* 0x000fe40003f03270 */
[C---:B------:R-:W-:Y:S02]  /*0980*/  LOP3.LUT R3, R0.reuse, 0x20, RZ, 0x3c, !PT ;  /* 0x0000002000037812 */ /* 0x040fe400078e3cff */
[----:B------:R-:W-:Y:S01]  /*0990*/  LOP3.LUT R2, R0, 0x40, RZ, 0x3c, !PT ;  /* 0x0000004000027812 */ /* 0x000fe200078e3cff */
[----:B------:R-:W-:Y:S01]  /*09a0*/  IMAD.MOV.U32 R85, RZ, RZ, 0x3f800000 ;  /* 0x3f800000ff557424 */ /* 0x000fe200078e00ff */
[----:B------:R-:W-:Y:S01]  /*09b0*/  CS2R R48, SRZ ;  /* 0x0000000000307805 */ /* 0x000fe2000001ff00 */
[----:B------:R-:W-:Y:S01]  /*09c0*/  IMAD.MOV.U32 R83, RZ, RZ, 0x3f800000 ;  /* 0x3f800000ff537424 */ /* 0x000fe200078e00ff */
[----:B------:R-:W-:Y:S01]  /*09d0*/  CS2R R50, SRZ ;  /* 0x0000000000327805 */ /* 0x000fe2000001ff00 */
        /* <DEDUP_REMOVED lines=10> */
[----:B------:R-:W-:Y:S01]  /*0a80*/  LOP3.LUT R74, R72, 0xff, RZ, 0xc0, !PT ;  /* 0x000000ff484a7812 */ /* 0x000fe200078ec0ff */
[----:B--2---:R0:W-:Y:S02]  /*0a90*/  STS.U16 [R0], R5 ;  /* 0x0000000500007388 */ /* 0x0041e40000000400 */
[----:B0-----:R-:W-:-:S02]  /*0aa0*/  LOP3.LUT R5, R0, 0x60, RZ, 0x3c, !PT ;  /* 0x0000006000057812 */ /* 0x001fc400078e3cff */
[----:B---3--:R-:W-:Y:S04]  /*0ab0*/  STS.U16 [R0+0x800], R24 ;  /* 0x0008001800007388 */ /* 0x008fe80000000400 */
[----:B----4-:R-:W-:Y:S04]  /*0ac0*/  STS.U16 [R0+0x1000], R31 ;  /* 0x0010001f00007388 */ /* 0x010fe80000000400 */
[----:B------:R-:W-:Y:S04]  /*0ad0*/  STS.U16 [R0+0x1800], R35 ;  /* 0x0018002300007388 */ /* 0x000fe80000000400 */
[----:B-----5:R-:W-:Y:S04]  /*0ae0*/  STS.U16 [R0+0x2000], R39 ;  /* 0x0020002700007388 */ /* 0x020fe80000000400 */
[----:B------:R-:W-:Y:S04]  /*0af0*/  STS.U16 [R0+0x2800], R42 ;  /* 0x0028002a00007388 */ /* 0x000fe80000000400 */
[----:B------:R-:W-:Y:S04]  /*0b00*/  STS.U16 [R0+0x3000], R45 ;  /* 0x0030002d00007388 */ /* 0x000fe80000000400 */
[----:B------:R0:W-:Y:S04]  /*0b10*/  STS.U16 [R0+0x3800], R47 ;  /* 0x0038002f00007388 */ /* 0x0001e80000000400 */
[----:B------:R-:W-:Y:S04]  /*0b20*/  STS.U16 [R3+0x200], R6 ;  /* 0x0002000603007388 */ /* 0x000fe80000000400 */
        /* <DEDUP_REMOVED lines=11> */
[----:B------:R1:W-:Y:S04]  /*0be0*/  STS.U16 [R2+0x2400], R41 ;  /* 0x0024002902007388 */ /* 0x0003e80000000400 */
        /* <DEDUP_REMOVED lines=9> */
[----:B------:R-:W-:Y:S01]  /*0c80*/  STS.U16 [R5+0x3e00], R22 ;  /* 0x003e001605007388 */ /* 0x000fe20000000400 */
[----:B0-----:R-:W-:Y:S01]  /*0c90*/  MOV R0, 0xff800000 ;  /* 0xff80000000007802 */ /* 0x001fe20000000f00 */
[----:B-1----:R-:W-:Y:S01]  /*0ca0*/  CS2R R40, SRZ ;  /* 0x0000000000287805 */ /* 0x002fe2000001ff00 */
[----:B--2---:R-:W-:Y:S01]  /*0cb0*/  MOV R2, 0xff800000 ;  /* 0xff80000000027802 */ /* 0x004fe20000000f00 */
[----:B------:R0:W-:Y:S01]  /*0cc0*/  STS.U16 [R5+0x1e00], R38 ;  /* 0x001e002605007388 */ /* 0x0001e20000000400 */
[----:B------:R-:W-:Y:S01]  /*0cd0*/  CS2R R42, SRZ ;  /* 0x00000000002a7805 */ /* 0x000fe2000001ff00 */
[----:B------:R-:W-:Y:S01]  /*0ce0*/  CS2R R36, SRZ ;  /* 0x0000000000247805 */ /* 0x000fe2000001ff00 */
[----:B------:R-:W-:-:S02]  /*0cf0*/  IMAD.SHL.U32 R16, R72, 0x2, RZ ;  /* 0x0000000248107824 */ /* 0x000fc400078e00ff */
[----:B------:R-:W-:Y:S01]  /*0d00*/  IMAD.SHL.U32 R18, R72, 0x8, RZ ;  /* 0x0000000848127824 */ /* 0x000fe200078e00ff */
[----:B0-----:R-:W-:Y:S01]  /*0d10*/  CS2R R38, SRZ ;  /* 0x0000000000267805 */ /* 0x001fe2000001ff00 */
[----:B------:R-:W-:Y:S05]  /*0d20*/  @!P0 BRA `(.L_x_0) ;  /* 0x0000186000008947 */ /* 0x000fea0003800000 */
[C---:B------:R-:W-:Y:S01]  /*0d30*/  LOP3.LUT R5, R72.reuse, 0x7, RZ, 0xc0, !PT ;  /* 0x0000000748057812 */ /* 0x040fe200078ec0ff */
[----:B------:R-:W-:Y:S01]  /*0d40*/  IMAD.SHL.U32 R6, R72, 0x80, RZ ;  /* 0x0000008048067824 */ /* 0x000fe200078e00ff */
[----:B------:R-:W-:Y:S01]  /*0d50*/  LOP3.LUT R2, R16, 0x10, RZ, 0xc0, !PT ;  /* 0x0000001010027812 */ /* 0x000fe200078ec0ff */
[----:B------:R-:W-:Y:S01]  /*0d60*/  IMAD.MOV.U32 R19, RZ, RZ, c[0x0][0x1a4] ;  /* 0x00006900ff137624 */ /* 0x000fe200078e00ff */
[----:B------:R-:W-:Y:S01]  /*0d70*/  LOP3.LUT R0, R72, 0xc0, RZ, 0xc0, !PT ;  /* 0x000000c048007812 */ /* 0x000fe200078ec0ff */
[C---:B------:R-:W-:Y:S01]  /*0d80*/  IMAD R4, R5.reuse, 0x110, RZ ;  /* 0x0000011005047824 */ /* 0x040fe200078e02ff */
[----:B------:R-:W-:Y:S01]  /*0d90*/  LOP3.LUT R7, R2, 0xe0, R72, 0xf8, !PT ;  /* 0x000000e002077812 */ /* 0x000fe200078ef848 */
[----:B------:R-:W-:Y:S01]  /*0da0*/  IMAD R80, R5, 0x90, RZ ;  /* 0x0000009005507824 */ /* 0x000fe200078e02ff */
[----:B------:R-:W-:Y:S01]  /*0db0*/  SHF.L.U32 R3, R74, 0x1, RZ ;  /* 0x000000014a037819 */ /* 0x000fe200000006ff */
[----:B------:R-:W-:Y:S01]  /*0dc0*/  IMAD.MOV.U32 R83, RZ, RZ, 0x3f800000 ;  /* 0x3f800000ff537424 */ /* 0x000fe200078e00ff */
[----:B------:R-:W-:Y:S01]  /*0dd0*/  SHF.R.U32.HI R0, RZ, 0x2, R0 ;  /* 0x00000002ff007819 */ /* 0x000fe20000011600 */
[----:B------:R-:W-:Y:S01]  /*0de0*/  CS2R R40, SRZ ;  /* 0x0000000000287805 */ /* 0x000fe2000001ff00 */
[----:B------:R-:W-:Y:S01]  /*0df0*/  LOP3.LUT R2, R72, 0x3f, RZ, 0xc0, !PT ;  /* 0x0000003f48027812 */ /* 0x000fe200078ec0ff */
[----:B------:R-:W-:Y:S01]  /*0e00*/  CS2R R42, SRZ ;  /* 0x00000000002a7805 */ /* 0x000fe2000001ff00 */
[----:B------:R-:W-:Y:S01]  /*0e10*/  LOP3.LUT R13, R4, R7, RZ, 0x3c, !PT ;  /* 0x00000007040d7212 */ /* 0x000fe200078e3cff */
[----:B------:R-:W-:Y:S01]  /*0e20*/  CS2R R48, SRZ ;  /* 0x0000000000307805 */ /* 0x000fe2000001ff00 */
[----:B------:R-:W-:Y:S01]  /*0e30*/  LOP3.LUT R4, R72, 0x1f, RZ, 0xc0, !PT ;  /* 0x0000001f48047812 */ /* 0x000fe200078ec0ff */
[----:B------:R-:W-:Y:S01]  /*0e40*/  IMAD R7, R2, c[0x0][0x1a8], RZ ;  /* 0x00006a0002077a24 */ /* 0x000fe200078e02ff */
[----:B------:R-:W-:Y:S01]  /*0e50*/  LOP3.LUT R3, R3, R0, RZ, 0x3c, !PT ;  /* 0x0000000003037212 */ /* 0x000fe200078e3cff */
[C---:B------:R-:W-:Y:S01]  /*0e60*/  IMAD R0, R73.reuse, c[0x0][0x1a0], RZ ;  /* 0x0000680049007a24 */ /* 0x040fe200078e02ff */
[----:B------:R-:W-:Y:S01]  /*0e70*/  SHF.R.U32.HI R14, RZ, 0x6, R72 ;  /* 0x00000006ff0e7819 */ /* 0x000fe20000011648 */
[----:B------:R-:W-:Y:S01]  /*0e80*/  IMAD R2, R73, c[0x0][0x1b0], RZ ;  /* 0x00006c0049027a24 */ /* 0x000fe200078e02ff */
[----:B------:R-:W-:Y:S01]  /*0e90*/  SHF.L.U32 R9, R7, 0x1, RZ ;  /* 0x0000000107097819 */ /* 0x000fe200000006ff */
[----:B------:R-:W-:Y:S01]  /*0ea0*/  IMAD R10, R4, c[0x0][0x1b4], RZ ;  /* 0x00006d00040a7a24 */ /* 0x000fe200078e02ff */
[----:B------:R-:W-:Y:S01]  /*0eb0*/  LOP3.LUT R12, R6, 0x800, RZ, 0xc0, !PT ;  /* 0x00000800060c7812 */ /* 0x000fe200078ec0ff */
[----:B------:R-:W-:Y:S01]  /*0ec0*/  IMAD.SHL.U32 R4, R0, 0x2, RZ ;  /* 0x0000000200047824 */ /* 0x000fe200078e00ff */
[----:B------:R-:W-:Y:S01]  /*0ed0*/  SGXT.U32 R6, R14, 0x2 ;  /* 0x000000020e06781a */ /* 0x000fe20000000000 */
[----:B------:R-:W-:Y:S01]  /*0ee0*/  IMAD.SHL.U32 R8, R2, 0x2, RZ ;  /* 0x0000000202087824 */ /* 0x000fe200078e00ff */
[----:B------:R-:W-:Y:S01]  /*0ef0*/  MOV R21, c[0x0][0x1b8] ;  /* 0x00006e0000157a02 */ /* 0x000fe20000000f00 */
[----:B------:R-:W-:Y:S01]  /*0f00*/  IMAD.SHL.U32 R11, R10, 0x2, RZ ;  /* 0x000000020a0b7824 */ /* 0x000fe200078e00ff */
[----:B------:R-:W-:Y:S01]  /*0f10*/  IADD3 R111, P0, P1, R9, c[0x0][0x168], R4 ;  /* 0x00005a00096f7a10 */ /* 0x000fe2000791e004 */
[----:B------:R-:W-:Y:S01]  /*0f20*/  IMAD.HI R7, R7, 0x2, RZ ;  /* 0x0000000207077827 */ /* 0x000fe200078e02ff */
[----:B------:R-:W-:Y:S01]  /*0f30*/  SHF.R.U32.HI R9, RZ, 0x5, R72 ;  /* 0x00000005ff097819 */ /* 0x000fe20000011648 */
[----:B------:R-:W-:Y:S01]  /*0f40*/  CS2R R50, SRZ ;  /* 0x0000000000327805 */ /* 0x000fe2000001ff00 */
[----:B------:R-:W-:Y:S01]  /*0f50*/  IADD3 R87, P2, P3, R11, c[0x0][0x170], R8 ;  /* 0x00005c000b577a10 */ /* 0x000fe20007b5e008 */
[----:B------:R-:W-:Y:S01]  /*0f60*/  IMAD R8, R6, c[0x0][0x1a4], RZ ;  /* 0x0000690006087a24 */ /* 0x000fe200078e02ff */
[----:B------:R-:W-:Y:S01]  /*0f70*/  IADD3 R4, R12, R13, RZ ;  /* 0x0000000d0c047210 */ /* 0x000fe20007ffe0ff */
[----:B------:R-:W-:Y:S01]  /*0f80*/  IMAD.HI R6, R0, 0x2, RZ ;  /* 0x0000000200067827 */ /* 0x000fe200078e02ff */
[----:B------:R-:W-:Y:S01]  /*0f90*/  SGXT.U32 R0, R9, 0x3 ;  /* 0x000000030900781a */ /* 0x000fe20000000000 */
[----:B------:R-:W-:Y:S01]  /*0fa0*/  CS2R R52, SRZ ;  /* 0x0000000000347805 */ /* 0x000fe2000001ff00 */
[----:B------:R-:W-:Y:S01]  /*0fb0*/  LOP3.LUT R80, R80, 0x30, R16, 0x78, !PT ;  /* 0x0000003050507812 */ /* 0x000fe200078e7810 */
[----:B------:R-:W-:Y:S01]  /*0fc0*/  IMAD.HI R9, R2, 0x2, RZ ;  /* 0x0000000202097827 */ /* 0x000fe200078e02ff */
[----:B------:R-:W-:Y:S01]  /*0fd0*/  IADD3.X R17, R7, c[0x0][0x16c], R6, P0, P1 ;  /* 0x00005b0007117a10 */ /* 0x000fe200007e2406 */
[----:B------:R-:W-:Y:S01]  /*0fe0*/  CS2R R54, SRZ ;  /* 0x0000000000367805 */ /* 0x000fe2000001ff00 */
[----:B------:R-:W-:Y:S01]  /*0ff0*/  LEA R124, P1, R8, R111, 0x1 ;  /* 0x0000006f087c7211 */ /* 0x000fe200078208ff */
[C---:B------:R-:W-:Y:S01]  /*1000*/  IMAD R2, R19.reuse, 0x4, R8 ;  /* 0x0000000413027824 */ /* 0x040fe200078e0208 */
[----:B------:R-:W-:Y:S01]  /*1010*/  MOV R85, 0x3f800000 ;  /* 0x3f80000000557802 */ /* 0x000fe20000000f00 */
[----:B------:R-:W-:Y:S01]  /*1020*/  IMAD R11, R0, c[0x0][0x1b8], RZ ;  /* 0x00006e00000b7a24 */ /* 0x000fe200078e02ff */
[----:B------:R-:W-:Y:S01]  /*1030*/  LEA.HI.X.SX32 R125, R8, R17, 0x1, P1 ;  /* 0x00000011087d7211 */ /* 0x000fe200008f0eff */
[----:B------:R-:W-:Y:S01]  /*1040*/  IMAD R0, R19, 0x4, R2 ;  /* 0x0000000413007824 */ /* 0x000fe200078e0202 */
[----:B------:R-:W-:Y:S01]  /*1050*/  CS2R R56, SRZ ;  /* 0x0000000000387805 */ /* 0x000fe2000001ff00 */
[----:B------:R-:W-:Y:S01]  /*1060*/  IMAD.HI R10, R10, 0x2, RZ ;  /* 0x000000020a0a7827 */ /* 0x000fe200078e02ff */
[----:B------:R-:W-:Y:S01]  /*1070*/  LEA R108, P0, R11, R87, 0x1 ;  /* 0x000000570b6c7211 */ /* 0x000fe200078008ff */
[----:B------:R-:W-:Y:S01]  /*1080*/  CS2R R58, SRZ ;  /* 0x00000000003a7805 */ /* 0x000fe2000001ff00 */
[-C--:B------:R-:W-:Y:S01]  /*1090*/  LEA R120, P1, R0, R111.reuse, 0x1 ;  /* 0x0000006f00787211 */ /* 0x080fe200078208ff */
[C---:B------:R-:W-:Y:S01]  /*10a0*/  IMAD R6, R19.reuse, 0x4, R0 ;  /* 0x0000000413067824 */ /* 0x040fe200078e0200 */
[----:B------:R-:W-:Y:S01]  /*10b0*/  IADD3.X R15, R10, c[0x0][0x174], R9, P2, P3 ;  /* 0x00005d000a0f7a10 */ /* 0x000fe200017e6409 */
[----:B------:R-:W-:Y:S01]  /*10c0*/  CS2R R60, SRZ ;  /* 0x00000000003c7805 */ /* 0x000fe2000001ff00 */
[C---:B------:R-:W-:Y:S01]  /*10d0*/  LEA R122, P2, R2.reuse, R111, 0x1 ;  /* 0x0000006f027a7211 */ /* 0x040fe200078408ff */
[----:B------:R-:W-:Y:S01]  /*10e0*/  CS2R R62, SRZ ;  /* 0x00000000003e7805 */ /* 0x000fe2000001ff00 */
[----:B------:R-:W-:Y:S01]  /*10f0*/  LEA R7, R19, R6, 0x2 ;  /* 0x0000000613077211 */ /* 0x000fe200078e10ff */
[----:B------:R-:W-:Y:S01]  /*1100*/  CS2R R64, SRZ ;  /* 0x0000000000407805 */ /* 0x000fe2000001ff00 */
[----:B------:R-:W-:Y:S01]  /*1110*/  LEA.HI.X.SX32 R123, R2, R17, 0x1, P2 ;  /* 0x00000011027b7211 */ /* 0x000fe200010f0eff */
[----:B------:R-:W-:Y:S01]  /*1120*/  CS2R R66, SRZ ;  /* 0x0000000000427805 */ /* 0x000fe2000001ff00 */
[----:B------:R-:W-:Y:S01]  /*1130*/  LEA R9, R21, R11, 0x3 ;  /* 0x0000000b15097211 */ /* 0x000fe200078e18ff */
[----:B------:R-:W-:Y:S01]  /*1140*/  CS2R R68, SRZ ;  /* 0x0000000000447805 */ /* 0x000fe2000001ff00 */
[----:B------:R-:W-:Y:S01]  /*1150*/  LEA R2, R19, R7, 0x2 ;  /* 0x0000000713027211 */ /* 0x000fe200078e10ff */
[----:B------:R-:W-:Y:S01]  /*1160*/  CS2R R70, SRZ ;  /* 0x0000000000467805 */ /* 0x000fe2000001ff00 */
[----:B------:R-:W-:Y:S01]  /*1170*/  LEA.HI.X.SX32 R121, R0, R17, 0x1, P1 ;  /* 0x0000001100797211 */ /* 0x000fe200008f0eff */
[----:B------:R-:W-:Y:S01]  /*1180*/  IMAD R10, R21, 0x8, R9 ;  /* 0x00000008150a7824 */ /* 0x000fe200078e0209 */
[----:B------:R-:W-:Y:S01]  /*1190*/  LEA R8, R19, R2, 0x2 ;  /* 0x0000000213087211 */ /* 0x000fe200078e10ff */
[----:B------:R-:W-:Y:S01]  /*11a0*/  CS2R R36, SRZ ;  /* 0x0000000000247805 */ /* 0x000fe2000001ff00 */
[C---:B------:R-:W-:Y:S01]  /*11b0*/  LEA R118, P2, R6.reuse, R111, 0x1 ;  /* 0x0000006f06767211 */ /* 0x040fe200078408ff */
[----:B------:R-:W-:Y:S01]  /*11c0*/  IMAD R12, R21, 0x8, R10 ;  /* 0x00000008150c7824 */ /* 0x000fe200078e020a */
[----:B------:R-:W-:Y:S01]  /*11d0*/  LEA R0, R19, R8, 0x2 ;  /* 0x0000000813007211 */ /* 0x000fe200078e10ff */
[----:B------:R-:W-:Y:S01]  /*11e0*/  CS2R R38, SRZ ;  /* 0x0000000000267805 */ /* 0x000fe2000001ff00 */
[----:B------:R-:W-:Y:S01]  /*11f0*/  LEA.HI.X.SX32 R119, R6, R17, 0x1, P2 ;  /* 0x0000001106777211 */ /* 0x000fe200010f0eff */
[----:B------:R-:W-:Y:S01]  /*1200*/  IMAD R13, R21, 0x8, R12 ;  /* 0x00000008150d7824 */ /* 0x000fe200078e020c */
[----:B------:R-:W-:-:S02]  /*1210*/  LEA R110, P4, R0, R111, 0x1 ;  /* 0x0000006f006e7211 */ /* 0x000fc400078808ff */
[-C--:B------:R-:W-:Y:S02]  /*1220*/  LEA R116, P1, R7, R111.reuse, 0x1 ;  /* 0x0000006f07747211 */ /* 0x080fe400078208ff */
[-C--:B------:R-:W-:Y:S02]  /*1230*/  LEA R114, P2, R2, R111.reuse, 0x1 ;  /* 0x0000006f02727211 */ /* 0x080fe400078408ff */
[----:B------:R-:W-:Y:S02]  /*1240*/  LEA R112, P3, R8, R111, 0x1 ;  /* 0x0000006f08707211 */ /* 0x000fe400078608ff */
[-C--:B------:R-:W-:Y:S01]  /*1250*/  LEA.HI.X.SX32 R111, R0, R17.reuse, 0x1, P4 ;  /* 0x00000011006f7211 */ /* 0x080fe200020f0eff */
[----:B------:R-:W-:Y:S01]  /*1260*/  IMAD R0, R21, 0x8, R13 ;  /* 0x0000000815007824 */ /* 0x000fe200078e020d */
[-C--:B------:R-:W-:Y:S02]  /*1270*/  LEA.HI.X.SX32 R115, R2, R17.reuse, 0x1, P2 ;  /* 0x0000001102737211 */ /* 0x080fe400010f0eff */
[----:B------:R-:W-:-:S02]  /*1280*/  LEA.HI.X.SX32 R117, R7, R17, 0x1, P1 ;  /* 0x0000001107757211 */ /* 0x000fc400008f0eff */
[----:B------:R-:W-:Y:S02]  /*1290*/  LEA R2, R21, R0, 0x3 ;  /* 0x0000000015027211 */ /* 0x000fe400078e18ff */
[----:B------:R-:W-:Y:S02]  /*12a0*/  LEA.HI.X.SX32 R113, R8, R17, 0x1, P3 ;  /* 0x0000001108717211 */ /* 0x000fe400018f0eff */
[----:B------:R-:W-:Y:S01]  /*12b0*/  LEA.HI.X.SX32 R109, R11, R15, 0x1, P0 ;  /* 0x0000000f0b6d7211 */ /* 0x000fe200000f0eff */
[----:B------:R-:W-:Y:S01]  /*12c0*/  IMAD R6, R21, 0x8, R2 ;  /* 0x0000000815067824 */ /* 0x000fe200078e0202 */
[-C--:B------:R-:W-:Y:S02]  /*12d0*/  LEA R106, P1, R9, R87.reuse, 0x1 ;  /* 0x00000057096a7211 */ /* 0x080fe400078208ff */
[-C--:B------:R-:W-:Y:S02]  /*12e0*/  LEA R104, P0, R10, R87.reuse, 0x1 ;  /* 0x000000570a687211 */ /* 0x080fe400078008ff */
[----:B------:R-:W-:-:S02]  /*12f0*/  LEA R102, P2, R12, R87, 0x1 ;  /* 0x000000570c667211 */ /* 0x000fc400078408ff */
[----:B------:R-:W-:Y:S02]  /*1300*/  LOP3.LUT R8, R18, 0x30, RZ, 0xc0, !PT ;  /* 0x0000003012087812 */ /* 0x000fe400078ec0ff */
[-C--:B------:R-:W-:Y:S02]  /*1310*/  LEA.HI.X.SX32 R107, R9, R15.reuse, 0x1, P1 ;  /* 0x0000000f096b7211 */ /* 0x080fe400008f0eff */
[-C--:B------:R-:W-:Y:S01]  /*1320*/  LEA.HI.X.SX32 R105, R10, R15.reuse, 0x1, P0 ;  /* 0x0000000f0a697211 */ /* 0x080fe200000f0eff */
[----:B------:R-:W-:Y:S01]  /*1330*/  IMAD R8, R5, 0x40, R8 ;  /* 0x0000004005087824 */ /* 0x000fe200078e0208 */
[----:B------:R-:W-:Y:S02]  /*1340*/  LEA.HI.X.SX32 R103, R12, R15, 0x1, P2 ;  /* 0x0000000f0c677211 */ /* 0x000fe400010f0eff */
[-C--:B------:R-:W-:Y:S02]  /*1350*/  LEA R100, P0, R13, R87.reuse, 0x1 ;  /* 0x000000570d647211 */ /* 0x080fe400078008ff */
[----:B------:R-:W-:-:S02]  /*1360*/  LEA R98, P1, R0, R87, 0x1 ;  /* 0x0000005700627211 */ /* 0x000fc400078208ff */
[-C--:B------:R-:W-:Y:S02]  /*1370*/  LEA R96, P2, R2, R87.reuse, 0x1 ;  /* 0x0000005702607211 */ /* 0x080fe400078408ff */
[----:B------:R-:W-:Y:S02]  /*1380*/  LEA R86, P3, R6, R87, 0x1 ;  /* 0x0000005706567211 */ /* 0x000fe400078608ff */
[-C--:B------:R-:W-:Y:S01]  /*1390*/  LEA.HI.X.SX32 R101, R13, R15.reuse, 0x1, P0 ;  /* 0x0000000f0d657211 */ /* 0x080fe200000f0eff */
[----:B------:R-:W-:Y:S01]  /*13a0*/  IMAD.MOV.U32 R13, RZ, RZ, -0x800000 ;  /* 0xff800000ff0d7424 */ /* 0x000fe200078e00ff */
[-C--:B------:R-:W-:Y:S01]  /*13b0*/  LEA.HI.X.SX32 R99, R0, R15.reuse, 0x1, P1 ;  /* 0x0000000f00637211 */ /* 0x080fe200008f0eff */
[----:B------:R-:W-:Y:S01]  /*13c0*/  IMAD.MOV.U32 R0, RZ, RZ, RZ ;  /* 0x000000ffff007224 */ /* 0x000fe200078e00ff */
[-C--:B------:R-:W-:Y:S02]  /*13d0*/  LEA.HI.X.SX32 R97, R2, R15.reuse, 0x1, P2 ;  /* 0x0000000f02617211 */ /* 0x080fe400010f0eff */
[----:B------:R-:W-:-:S02]  /*13e0*/  LEA.HI.X.SX32 R87, R6, R15, 0x1, P3 ;  /* 0x0000000f06577211 */ /* 0x000fc400018f0eff */
[----:B------:R-:W-:Y:S02]  /*13f0*/  MOV R6, RZ ;  /* 0x000000ff00067202 */ /* 0x000fe40000000f00 */
[----:B------:R-:W-:Y:S02]  /*1400*/  MOV R12, 0xff800000 ;  /* 0xff800000000c7802 */ /* 0x000fe40000000f00 */
[----:B------:R-:W-:Y:S02]  /*1410*/  MOV R2, RZ ;  /* 0x000000ff00027202 */ /* 0x000fe40000000f00 */
[----:B------:R-:W-:Y:S02]  /*1420*/  LOP3.LUT R81, R8, 0x30, R16, 0x78, !PT ;  /* 0x0000003008517812 */ /* 0x000fe400078e7810 */
[----:B------:R-:W-:Y:S02]  /*1430*/  LOP3.LUT R7, R3, 0x40, RZ, 0x3c, !PT ;  /* 0x0000004003077812 */ /* 0x000fe400078e3cff */
[----:B------:R-:W-:-:S02]  /*1440*/  LOP3.LUT R5, R80, 0x40, RZ, 0x3c, !PT ;  /* 0x0000004050057812 */ /* 0x000fc400078e3cff */
.L_x_2:
[----:B------:R-:W-:-:S04]  /*1450*/  IMAD.WIDE R16, R6, 0x2, R124 ;  /* 0x0000000206107825 */ /* 0x000fc800078e027c */
[C---:B------:R-:W-:Y:S02]  /*1460*/  IMAD.WIDE R20, R6.reuse, 0x2, R120 ;  /* 0x0000000206147825 */ /* 0x040fe400078e0278 */
[----:B------:R-:W2:Y:S02]  /*1470*/  LDG.E.U16 R16, [R16.64] ;  /* 0x0000000410107981 */ /* 0x000ea4000c1e1500 */
[C---:B------:R-:W-:Y:S02]  /*1480*/  IMAD.WIDE R22, R6.reuse, 0x2, R116 ;  /* 0x0000000206167825 */ /* 0x040fe400078e0274 */
[----:B------:R-:W3:Y:S02]  /*1490*/  LDG.E.U16 R20, [R20.64] ;  /* 0x0000000414147981 */ /* 0x000ee4000c1e1500 */
[C---:B------:R-:W-:Y:S02]  /*14a0*/  IMAD.WIDE R24, R6.reuse, 0x2, R112 ;  /* 0x0000000206187825 */ /* 0x040fe400078e0270 */
[----:B------:R-:W4:Y:S02]  /*14b0*/  LDG.E.U16 R22, [R22.64] ;  /* 0x0000000416167981 */ /* 0x000f24000c1e1500 */
[----:B------:R-:W-:-:S02]  /*14c0*/  IMAD.WIDE R18, R6, 0x2, R122 ;  /* 0x0000000206127825 */ /* 0x000fc400078e027a */
[----:B------:R-:W5:Y:S02]  /*14d0*/  LDG.E.U16 R24, [R24.64] ;  /* 0x0000000418187981 */ /* 0x000f64000c1e1500 */
[C---:B------:R-:W-:Y:S02]  /*14e0*/  IMAD.WIDE R14, R6.reuse, 0x2, R118 ;  /* 0x00000002060e7825 */ /* 0x040fe400078e0276 */
[----:B------:R-:W5:Y:S02]  /*14f0*/  LDG.E.U16 R18, [R18.64] ;  /* 0x0000000412127981 */ /* 0x000f64000c1e1500 */
[C---:B------:R-:W-:Y:S02]  /*1500*/  IMAD.WIDE R8, R6.reuse, 0x2, R114 ;  /* 0x0000000206087825 */ /* 0x040fe400078e0272 */
[----:B------:R-:W5:Y:S02]  /*1510*/  LDG.E.U16 R14, [R14.64] ;  /* 0x000000040e0e7981 */ /* 0x000f64000c1e1500 */
[----:B------:R-:W-:-:S02]  /*1520*/  IMAD.WIDE R10, R6, 0x2, R110 ;  /* 0x00000002060a7825 */ /* 0x000fc400078e026e */
[----:B------:R-:W5:Y:S04]  /*1530*/  LDG.E.U16 R5, [R8.64] ;  /* 0x0000000408057981 */ /* 0x000f68000c1e1500 */
[----:B------:R-:W5:Y:S04]  /*1540*/  LDG.E.U16 R7, [R10.64] ;  /* 0x000000040a077981 */ /* 0x000f68000c1e1500 */
[----:B------:R-:W-:Y:S01]  /*1550*/  BAR.SYNC.DEFER_BLOCKING 0x0 ;  /* 0x0000000000007b1d */ /* 0x000fe20000010000 */
[----:B------:R-:W-:Y:S02]  /*1560*/  LOP3.LUT R26, R3, 0x40, RZ, 0x3c, !PT ;  /* 0x00000040031a7812 */ /* 0x000fe400078e3cff */
[----:B------:R-:W-:-:S03]  /*1570*/  LOP3.LUT R82, R80, 0x40, RZ, 0x3c, !PT ;  /* 0x0000004050527812 */ /* 0x000fc600078e3cff */
[----:B--2---:R-:W-:Y:S04]  /*1580*/  STS.U16 [R3+0x4000], R16 ;  /* 0x0040001003007388 */ /* 0x004fe80000000400 */
[----:B---3--:R-:W-:Y:S04]  /*1590*/  STS.U16 [R3+0x4400], R20 ;  /* 0x0044001403007388 */ /* 0x008fe80000000400 */
[----:B----4-:R-:W-:Y:S04]  /*15a0*/  STS.U16 [R3+0x4800], R22 ;  /* 0x0048001603007388 */ /* 0x010fe80000000400 */
[----:B-----5:R-:W-:Y:S04]  /*15b0*/  STS.U16 [R3+0x4c00], R24 ;  /* 0x004c001803007388 */ /* 0x020fe80000000400 */
[----:B------:R-:W-:Y:S04]  /*15c0*/  STS.U16 [R26+0x4200], R18 ;  /* 0x004200121a007388 */ /* 0x000fe80000000400 */
[----:B------:R-:W-:Y:S04]  /*15d0*/  STS.U16 [R26+0x4600], R14 ;  /* 0x0046000e1a007388 */ /* 0x000fe80000000400 */
[----:B------:R-:W-:Y:S04]  /*15e0*/  STS.U16 [R26+0x4a00], R5 ;  /* 0x004a00051a007388 */ /* 0x000fe80000000400 */
[----:B------:R-:W-:Y:S04]  /*15f0*/  STS.U16 [R26+0x4e00], R7 ;  /* 0x004e00071a007388 */ /* 0x000fe80000000400 */
[----:B------:R-:W-:Y:S06]  /*1600*/  BAR.SYNC.DEFER_BLOCKING 0x0 ;  /* 0x0000000000007b1d */ /* 0x000fec0000010000 */
[----:B------:R-:W-:Y:S04]  /*1610*/  LDSM.16.MT88.4 R72, [R4] ;  /* 0x000000000448783b */ /* 0x000fe80000004200 */
[----:B------:R-:W0:Y:S04]  /*1620*/  LDSM.16.M88.4 R44, [R80+0x4000] ;  /* 0x00400000502c783b */ /* 0x000e280000000200 */
[----:B------:R-:W1:Y:S04]  /*1630*/  LDSM.16.M88.4 R32, [R80+0x4400] ;  /* 0x004400005020783b */ /* 0x000e680000000200 */
[----:B------:R-:W2:Y:S04]  /*1640*/  LDSM.16.M88.4 R28, [R80+0x4800] ;  /* 0x00480000501c783b */ /* 0x000ea80000000200 */
[----:B------:R-:W3:Y:S04]  /*1650*/  LDSM.16.M88.4 R20, [R80+0x4c00] ;  /* 0x004c00005014783b */ /* 0x000ee80000000200 */
[----:B------:R-:W4:Y:S04]  /*1660*/  LDSM.16.MT88.4 R88, [R4+0x1000] ;  /* 0x001000000458783b */ /* 0x000f280000004200 */
[----:B------:R-:W-:Y:S01]  /*1670*/  LDSM.16.MT88.4 R24, [R4+0x2000] ;  /* 0x002000000418783b */ /* 0x000fe20000004200 */
[C---:B0-----:R-:W-:Y:S08]  /*1680*/  HMMA.16816.F32.BF16 R16, R72.reuse, R44, RZ ;  /* 0x0000002c4810723c */ /* 0x041ff000000418ff */
[C---:B-1----:R-:W-:Y:S08]  /*1690*/  HMMA.16816.F32.BF16 R8, R72.reuse, R32, RZ ;  /* 0x000000204808723c */ /* 0x042ff000000418ff */
[C---:B--2---:R-:W-:Y:S08]  /*16a0*/  HMMA.16816.F32.BF16 R76, R72.reuse, R28, RZ ;  /* 0x0000001c484c723c */ /* 0x044ff000000418ff */
[----:B---3--:R-:W-:Y:S08]  /*16b0*/  HMMA.16816.F32.BF16 R72, R72, R20, RZ ;  /* 0x000000144848723c */ /* 0x008ff000000418ff */
[C---:B----4-:R-:W-:Y:S01]  /*16c0*/  HMMA.16816.F32.BF16 R44, R88.reuse, R46, R16 ;  /* 0x0000002e582c723c */ /* 0x050fe20000041810 */
[----:B------:R-:W0:Y:S07]  /*16d0*/  LDSM.16.M88.4 R16, [R82+0x4000] ;  /* 0x004000005210783b */ /* 0x000e2e0000000200 */
[C---:B------:R-:W-:Y:S01]  /*16e0*/  HMMA.16816.F32.BF16 R32, R88.reuse, R34, R8 ;  /* 0x000000225820723c */ /* 0x040fe20000041808 */
[----:B------:R-:W1:Y:S07]  /*16f0*/  LDSM.16.M88.4 R8, [R82+0x4400] ;  /* 0x004400005208783b */ /* 0x000e6e0000000200 */
[C---:B------:R-:W-:Y:S01]  /*1700*/  HMMA.16816.F32.BF16 R28, R88.reuse, R30, R76 ;  /* 0x0000001e581c723c */ /* 0x040fe2000004184c */
[----:B------:R-:W-:Y:S07]  /*1710*/  LDSM.16.M88.4 R76, [R82+0x4c00] ;  /* 0x004c0000524c783b */ /* 0x000fee0000000200 */
[----:B------:R-:W-:Y:S01]  /*1720*/  HMMA.16816.F32.BF16 R88, R88, R22, R72 ;  /* 0x000000165858723c */ /* 0x000fe20000041848 */
[----:B------:R-:W2:Y:S04]  /*1730*/  LDSM.16.MT88.4 R20, [R4+0x3000] ;  /* 0x003000000414783b */ /* 0x000ea80000004200 */
[----:B------:R3:W4:Y:S03]  /*1740*/  LDSM.16.M88.4 R72, [R82+0x4800] ;  /* 0x004800005248783b */ /* 0x0007260000000200 */
[----:B0-----:R-:W-:Y:S01]  /*1750*/  HMMA.16816.F32.BF16 R44, R24, R16, R44 ;  /* 0x00000010182c723c */ /* 0x001fe2000004182c */
[----:B------:R-:W-:-:S05]  /*1760*/  IMAD.WIDE R14, R0, 0x2, R106 ;  /* 0x00000002000e7825 */ /* 0x000fca00078e026a */
[----:B---3--:R0:W3:Y:S02]  /*1770*/  LDG.E.U16 R82, [R14.64] ;  /* 0x000000040e527981 */ /* 0x0080e4000c1e1500 */
[----:B-1----:R-:W-:Y:S07]  /*1780*/  HMMA.16816.F32.BF16 R32, R24, R8, R32 ;  /* 0x000000081820723c */ /* 0x002fee0000041820 */
[----:B------:R-:W-:-:S09]  /*1790*/  IMAD.WIDE R8, R0, 0x2, R102 ;  /* 0x0000000200087825 */ /* 0x000fd200078e0266 */
[----:B--2---:R-:W-:Y:S07]  /*17a0*/  HMMA.16816.F32.BF16 R16, R20, R18, R44 ;  /* 0x000000121410723c */ /* 0x004fee000004182c */
[----:B------:R-:W-:-:S04]  /*17b0*/  IMAD.WIDE R44, R0, 0x2, R104 ;  /* 0x00000002002c7825 */ /* 0x000fc800078e0268 */
[C---:B------:R-:W-:Y:S02]  /*17c0*/  IMAD.WIDE R46, R0.reuse, 0x2, R100 ;  /* 0x00000002002e7825 */ /* 0x040fe400078e0264 */
[----:B------:R1:W2:Y:S01]  /*17d0*/  LDG.E.U16 R44, [R44.64] ;  /* 0x000000042c2c7981 */ /* 0x0002a2000c1e1500 */
[C---:B----4-:R-:W-:Y:S01]  /*17e0*/  HMMA.16816.F32.BF16 R28, R24.reuse, R72, R28 ;  /* 0x00000048181c723c */ /* 0x050fe2000004181c */
[C---:B0-----:R-:W-:Y:S02]  /*17f0*/  IMAD.WIDE R14, R0.reuse, 0x2, R98 ;  /* 0x00000002000e7825 */ /* 0x041fe400078e0262 */
[----:B------:R0:W4:Y:S04]  /*1800*/  LDG.E.U16 R46, [R46.64] ;  /* 0x000000042e2e7981 */ /* 0x000128000c1e1500 */
[----:B------:R5:W4:Y:S04]  /*1810*/  LDG.E.U16 R15, [R14.64] ;  /* 0x000000040e0f7981 */ /* 0x000b28000c1e1500 */
[----:B-1----:R1:W4:Y:S01]  /*1820*/  LDG.E.U16 R45, [R8.64] ;  /* 0x00000004082d7981 */ /* 0x002322000c1e1500 */
[----:B------:R-:W-:Y:S01]  /*1830*/  HMMA.16816.F32.BF16 R24, R24, R76, R88 ;  /* 0x0000004c1818723c */ /* 0x000fe20000041858 */
[----:B-1----:R-:W-:-:S06]  /*1840*/  IMAD.WIDE R8, R0, 0x2, R96 ;  /* 0x0000000200087825 */ /* 0x002fcc00078e0260 */
[C---:B------:R-:W-:Y:S01]  /*1850*/  IMAD.WIDE R88, R0.reuse, 0x2, R108 ;  /* 0x0000000200587825 */ /* 0x040fe200078e026c */
[----:B0-----:R0:W4:Y:S05]  /*1860*/  LDG.E.U16 R47, [R8.64] ;  /* 0x00000004082f7981 */ /* 0x00112a000c1e1500 */
[----:B------:R1:W4:Y:S01]  /*1870*/  LDG.E.U16 R88, [R88.64] ;  /* 0x0000000458587981 */ /* 0x000322000c1e1500 */
[----:B0-----:R-:W-:-:S05]  /*1880*/  IMAD.WIDE R8, R0, 0x2, R86 ;  /* 0x0000000200087825 */ /* 0x001fca00078e0256 */
[----:B-----5:R0:W5:Y:S01]  /*1890*/  LDG.E.U16 R14, [R8.64] ;  /* 0x00000004080e7981 */ /* 0x020162000c1e1500 */
[C---:B------:R-:W-:Y:S01]  /*18a0*/  HMMA.16816.F32.BF16 R72, R20.reuse, R74, R28 ;  /* 0x0000004a1448723c */ /* 0x040fe2000004181c */
[----:B------:R-:W-:Y:S02]  /*18b0*/  FMUL R5, R16, c[0x0][0x188] ;  /* 0x0000620010057a20 */ /* 0x000fe40000400000 */
[----:B------:R-:W-:Y:S05]  /*18c0*/  BAR.SYNC.DEFER_BLOCKING 0x0 ;  /* 0x0000000000007b1d */ /* 0x000fea0000010000 */
[C---:B0-----:R-:W-:Y:S08]  /*18d0*/  HMMA.16816.F32.BF16 R8, R20.reuse, R10, R32 ;  /* 0x0000000a1408723c */ /* 0x041ff00000041820 */
[----:B------:R-:W-:Y:S07]  /*18e0*/  HMMA.16816.F32.BF16 R76, R20, R78, R24 ;  /* 0x0000004e144c723c */ /* 0x000fee0000041818 */
[----:B------:R-:W-:-:S05]  /*18f0*/  FMUL R20, R17, c[0x0][0x188] ;  /* 0x0000620011147a20 */ /* 0x000fca0000400000 */
[----:B------:R-:W-:-:S04]  /*1900*/  FMNMX R20, R5, R20, !PT ;  /* 0x0000001405147209 */ /* 0x000fc80007800000 */
[----:B------:R-:W-:Y:S02]  /*1910*/  FMUL R7, R8, c[0x0][0x188] ;  /* 0x0000620008077a20 */ /* 0x000fe40000400000 */
[----:B------:R-:W-:-:S03]  /*1920*/  FMUL R5, R9, c[0x0][0x188] ;  /* 0x0000620009057a20 */ /* 0x000fc60000400000 */
[----:B------:R-:W-:Y:S01]  /*1930*/  FMNMX R20, R7, R20, !PT ;  /* 0x0000001407147209 */ /* 0x000fe20007800000 */
        /* <DEDUP_REMOVED lines=8> */
[----:B------:R-:W-:Y:S02]  /*19c0*/  FMUL R7, R18, c[0x0][0x188] ;  /* 0x0000620012077a20 */ /* 0x000fe40000400000 */
[----:B------:R-:W-:Y:S01]  /*19d0*/  FMUL R20, R19, c[0x0][0x188] ;  /* 0x0000620013147a20 */ /* 0x000fe20000400000 */
[----:B------:R-:W-:Y:S01]  /*19e0*/  FMNMX R5, R5, R22, !PT ;  /* 0x0000001605057209 */ /* 0x000fe20007800000 */
[----:B------:R-:W-:-:S03]  /*19f0*/  FMUL R21, R10, c[0x0][0x188] ;  /* 0x000062000a157a20 */ /* 0x000fc60000400000 */
[----:B------:R-:W-:Y:S01]  /*1a00*/  FMNMX R20, R7, R20, !PT ;  /* 0x0000001407147209 */ /* 0x000fe20007800000 */
[----:B------:R-:W0:Y:S01]  /*1a10*/  SHFL.BFLY PT, R24, R5, 0x2, 0x1f ;  /* 0x0c401f0005187f89 */ /* 0x000e2200000e0000 */
[----:B------:R-:W-:Y:S02]  /*1a20*/  FMUL R7, R11, c[0x0][0x188] ;  /* 0x000062000b077a20 */ /* 0x000fe40000400000 */
        /* <DEDUP_REMOVED lines=8> */
[----:B------:R-:W-:-:S04]  /*1ab0*/  FMNMX R20, R20, R21, !PT ;  /* 0x0000001514147209 */ /* 0x000fc80007800000 */
[----:B------:R-:W-:Y:S02]  /*1ac0*/  FMNMX R20, R7, R20, !PT ;  /* 0x0000001407147209 */ /* 0x000fe40007800000 */
[----:B0-----:R-:W-:-:S03]  /*1ad0*/  FMNMX R24, R5, R24, !PT ;  /* 0x0000001805187209 */ /* 0x001fc60007800000 */
[----:B------:R-:W0:Y:S04]  /*1ae0*/  SHFL.BFLY PT, R7, R20, 0x2, 0x1f ;  /* 0x0c401f0014077f89 */ /* 0x000e2800000e0000 */
[----:B------:R-:W1:Y:S01]  /*1af0*/  SHFL.BFLY PT, R5, R24, 0x1, 0x1f ;  /* 0x0c201f0018057f89 */ /* 0x000e6200000e0000 */
[----:B0-----:R-:W-:Y:S02]  /*1b00*/  FMNMX R7, R20, R7, !PT ;  /* 0x0000000714077209 */ /* 0x001fe40007800000 */
[----:B-1----:R-:W-:-:S04]  /*1b10*/  FMNMX R22, R24, R5, !PT ;  /* 0x0000000518167209 */ /* 0x002fc80007800000 */
[----:B------:R-:W-:Y:S02]  /*1b20*/  FMNMX R5, R22, R13, !PT ;  /* 0x0000000d16057209 */ /* 0x000fe40007800000 */
[----:B------:R-:W0:Y:S03]  /*1b30*/  SHFL.BFLY PT, R22, R7, 0x1, 0x1f ;  /* 0x0c201f0007167f89 */ /* 0x000e2600000e0000 */
[--C-:B------:R-:W-:Y:S02]  /*1b40*/  FFMA R8, R8, c[0x0][0x188], -R5.reuse ;  /* 0x0000620008087a23 */ /* 0x100fe40000000805 */
[--C-:B------:R-:W-:Y:S02]  /*1b50*/  FFMA R16, R16, c[0x0][0x188], -R5.reuse ;  /* 0x0000620010107a23 */ /* 0x100fe40000000805 */
[----:B------:R-:W-:Y:S02]  /*1b60*/  FMUL R8, R8, 1.4426950216293334961 ;  /* 0x3fb8aa3b08087820 */ /* 0x000fe40000400000 */
[----:B------:R-:W-:-:S02]  /*1b70*/  FFMA R17, R17, c[0x0][0x188], -R5 ;  /* 0x0000620011117a23 */ /* 0x000fc40000000805 */
[----:B------:R-:W-:Y:S01]  /*1b80*/  FFMA R9, R9, c[0x0][0x188], -R5 ;  /* 0x0000620009097a23 */ /* 0x000fe20000000805 */
[----:B------:R1:W-:Y:S01]  /*1b90*/  MUFU.EX2 R91, R8 ;  /* 0x00000008005b7308 */ /* 0x0003e20000000800 */
[----:B0-----:R-:W-:-:S04]  /*1ba0*/  FMNMX R7, R7, R22, !PT ;  /* 0x0000001607077209 */ /* 0x001fc80007800000 */
[----:B------:R-:W-:Y:S01]  /*1bb0*/  FMNMX R7, R7, R12, !PT ;  /* 0x0000000c07077209 */ /* 0x000fe20007800000 */
[----:B------:R-:W-:-:S04]  /*1bc0*/  FMUL R16, R16, 1.4426950216293334961 ;  /* 0x3fb8aa3b10107820 */ /* 0x000fc80000400000 */
[--C-:B------:R-:W-:Y:S02]  /*1bd0*/  FFMA R18, R18, c[0x0][0x188], -R7.reuse ;  /* 0x0000620012127a23 */ /* 0x100fe40000000807 */
[----:B------:R-:W-:Y:S02]  /*1be0*/  FFMA R19, R19, c[0x0][0x188], -R7 ;  /* 0x0000620013137a23 */ /* 0x000fe40000000807 */
[----:B------:R-:W-:Y:S02]  /*1bf0*/  FMUL R17, R17, 1.4426950216293334961 ;  /* 0x3fb8aa3b11117820 */ /* 0x000fe40000400000 */
[----:B------:R-:W-:Y:S02]  /*1c00*/  FMUL R9, R9, 1.4426950216293334961 ;  /* 0x3fb8aa3b09097820 */ /* 0x000fe40000400000 */
[----:B------:R-:W-:Y:S02]  /*1c10*/  FMUL R18, R18, 1.4426950216293334961 ;  /* 0x3fb8aa3b12127820 */ /* 0x000fe40000400000 */
[----:B------:R-:W-:-:S02]  /*1c20*/  FMUL R19, R19, 1.4426950216293334961 ;  /* 0x3fb8aa3b13137820 */ /* 0x000fc40000400000 */
[----:B------:R-:W-:Y:S02]  /*1c30*/  FFMA R10, R10, c[0x0][0x188], -R7 ;  /* 0x000062000a0a7a23 */ /* 0x000fe40000000807 */
[----:B-1----:R-:W-:Y:S01]  /*1c40*/  FADD R8, -R7, R12 ;  /* 0x0000000c07087221 */ /* 0x002fe20000000100 */
[----:B------:R-:W-:Y:S01]  /*1c50*/  MUFU.EX2 R95, R16 ;  /* 0x00000010005f7308 */ /* 0x000fe20000000800 */
[----:B------:R-:W-:Y:S02]  /*1c60*/  FADD R13, -R5, R13 ;  /* 0x0000000d050d7221 */ /* 0x000fe40000000100 */
[----:B------:R-:W-:Y:S02]  /*1c70*/  FFMA R12, R11, c[0x0][0x188], -R7 ;  /* 0x000062000b0c7a23 */ /* 0x000fe40000000807 */
[----:B------:R-:W-:-:S03]  /*1c80*/  FMUL R89, R10, 1.4426950216293334961 ;  /* 0x3fb8aa3b0a597820 */ /* 0x000fc60000400000 */
[----:B------:R-:W0:Y:S01]  /*1c90*/  MUFU.EX2 R94, R17 ;  /* 0x00000011005e7308 */ /* 0x000e220000000800 */
[----:B------:R-:W-:Y:S02]  /*1ca0*/  FMUL R13, R13, 1.4426950216293334961 ;  /* 0x3fb8aa3b0d0d7820 */ /* 0x000fe40000400000 */
[----:B------:R-:W-:-:S05]  /*1cb0*/  FMUL R12, R12, 1.4426950216293334961 ;  /* 0x3fb8aa3b0c0c7820 */ /* 0x000fca0000400000 */
[----:B------:R1:W-:Y:S08]  /*1cc0*/  MUFU.EX2 R90, R9 ;  /* 0x00000009005a7308 */ /* 0x0003f00000000800 */
[----:B------:R-:W-:Y:S01]  /*1cd0*/  MUFU.EX2 R93, R18 ;  /* 0x00000012005d7308 */ /* 0x000fe20000000800 */
[----:B---3--:R3:W-:Y:S07]  /*1ce0*/  STS.U16 [R3+0x4200], R82 ;  /* 0x0042005203007388 */ /* 0x0087ee0000000400 */
[----:B------:R0:W0:Y:S01]  /*1cf0*/  MUFU.EX2 R92, R19 ;  /* 0x00000013005c7308 */ /* 0x0000220000000800 */
[----:B--2---:R-:W-:Y:S04]  /*1d00*/  STS.U16 [R3+0x4400], R44 ;  /* 0x0044002c03007388 */ /* 0x004fe80000000400 */
[----:B----4-:R-:W-:Y:S04]  /*1d10*/  STS.U16 [R3+0x4800], R46 ;  /* 0x0048002e03007388 */ /* 0x010fe80000000400 */
[----:B------:R-:W-:Y:S04]  /*1d20*/  STS.U16 [R3+0x4a00], R15 ;  /* 0x004a000f03007388 */ /* 0x000fe80000000400 */
[----:B------:R-:W-:Y:S04]  /*1d30*/  STS.U16 [R3+0x4600], R45 ;  /* 0x0046002d03007388 */ /* 0x000fe80000000400 */
[----:B------:R-:W-:Y:S04]  /*1d40*/  STS.U16 [R3+0x4c00], R47 ;  /* 0x004c002f03007388 */ /* 0x000fe80000000400 */
[----:B------:R2:W-:Y:S04]  /*1d50*/  STS.U16 [R3+0x4000], R88 ;  /* 0x0040005803007388 */ /* 0x0005e80000000400 */
[----:B-----5:R-:W-:Y:S04]  /*1d60*/  STS.U16 [R3+0x4e00], R14 ;  /* 0x004e000e03007388 */ /* 0x020fe80000000400 */
[----:B------:R-:W-:Y:S01]  /*1d70*/  BAR.SYNC.DEFER_BLOCKING 0x0 ;  /* 0x0000000000007b1d */ /* 0x000fe20000010000 */
[----:B---3--:R-:W-:-:S05]  /*1d80*/  FMUL R82, R8, 1.4426950216293334961 ;  /* 0x3fb8aa3b08527820 */ /* 0x008fca0000400000 */
[----:B------:R-:W3:Y:S08]  /*1d90*/  MUFU.EX2 R84, R13 ;  /* 0x0000000d00547308 */ /* 0x000ef00000000800 */
[----:B--2---:R2:W-:Y:S01]  /*1da0*/  MUFU.EX2 R88, R12 ;  /* 0x0000000c00587308 */ /* 0x0045e20000000800 */
[----:B-1----:R-:W1:Y:S04]  /*1db0*/  LDSM.16.M88.4 R8, [R81+0x4200] ;  /* 0x004200005108783b */ /* 0x002e680000000200 */
[----:B0-----:R-:W0:Y:S04]  /*1dc0*/  LDSM.16.M88.4 R16, [R81+0x4a00] ;  /* 0x004a00005110783b */ /* 0x001e280000000200 */
[----:B------:R-:W4:Y:S04]  /*1dd0*/  LDSM.16.M88.4 R20, [R81+0x4800] ;  /* 0x004800005114783b */ /* 0x000f280000000200 */
[----:B------:R-:W5:Y:S04]  /*1de0*/  LDSM.16.M88.4 R24, [R81+0x4600] ;  /* 0x004600005118783b */ /* 0x000f680000000200 */
[----:B--2---:R-:W2:Y:S04]  /*1df0*/  LDSM.16.M88.4 R12, [R81+0x4c00] ;  /* 0x004c0000510c783b */ /* 0x004ea80000000200 */
[----:B------:R-:W0:Y:S01]  /*1e00*/  LDSM.16.M88.4 R28, [R81+0x4400] ;  /* 0x00440000511c783b */ /* 0x000e220000000200 */
[----:B------:R-:W1:Y:S01]  /*1e10*/  MUFU.EX2 R89, R89 ;  /* 0x0000005900597308 */ /* 0x000e620000000800 */
[----:B------:R-:W-:-:S02]  /*1e20*/  F2FP.BF16.PACK_AB R44, R94, R95 ;  /* 0x0000005f5e2c723e */ /* 0x000fc400000010ff */
[----:B------:R-:W-:Y:S01]  /*1e30*/  F2FP.BF16.PACK_AB R45, R92, R93 ;  /* 0x0000005d5c2d723e */ /* 0x000fe200000010ff */
[----:B------:R-:W-:Y:S01]  /*1e40*/  FFMA R72, R72, c[0x0][0x188], -R5 ;  /* 0x0000620048487a23 */ /* 0x000fe20000000805 */
[----:B------:R-:W-:Y:S01]  /*1e50*/  F2FP.BF16.PACK_AB R46, R90, R91 ;  /* 0x0000005b5a2e723e */ /* 0x000fe200000010ff */
[----:B------:R-:W-:Y:S01]  /*1e60*/  FFMA R74, R74, c[0x0][0x188], -R7 ;  /* 0x000062004a4a7a23 */ /* 0x000fe20000000807 */
[----:B------:R-:W2:Y:S01]  /*1e70*/  LDSM.16.M88.4 R32, [R81+0x4000] ;  /* 0x004000005120783b */ /* 0x000ea20000000200 */
[----:B------:R-:W4:Y:S01]  /*1e80*/  MUFU.EX2 R82, R82 ;  /* 0x0000005200527308 */ /* 0x000f220000000800 */
[C---:B---3--:R-:W-:Y:S02]  /*1e90*/  FMUL R48, R84.reuse, R48 ;  /* 0x0000003054307220 */ /* 0x048fe40000400000 */
[C---:B------:R-:W-:Y:S02]  /*1ea0*/  FMUL R49, R84.reuse, R49 ;  /* 0x0000003154317220 */ /* 0x040fe40000400000 */
[----:B------:R-:W-:-:S02]  /*1eb0*/  FMUL R64, R84, R64 ;  /* 0x0000004054407220 */ /* 0x000fc40000400000 */
[----:B------:R-:W-:Y:S01]  /*1ec0*/  FMUL R65, R84, R65 ;  /* 0x0000004154417220 */ /* 0x000fe20000400000 */
[----:B-1----:R-:W-:Y:S01]  /*1ed0*/  F2FP.BF16.PACK_AB R47, R88, R89 ;  /* 0x00000059582f723e */ /* 0x002fe200000010ff */
[C---:B------:R-:W-:Y:S02]  /*1ee0*/  FMUL R60, R84.reuse, R60 ;  /* 0x0000003c543c7220 */ /* 0x040fe40000400000 */
[----:B------:R-:W-:Y:S02]  /*1ef0*/  FMUL R61, R84, R61 ;  /* 0x0000003d543d7220 */ /* 0x000fe40000400000 */
[C---:B----4-:R-:W-:Y:S02]  /*1f00*/  FMUL R50, R82.reuse, R50 ;  /* 0x0000003252327220 */ /* 0x050fe40000400000 */
[C---:B------:R-:W-:Y:S02]  /*1f10*/  FMUL R51, R82.reuse, R51 ;  /* 0x0000003352337220 */ /* 0x040fe40000400000 */
[----:B------:R-:W-:-:S02]  /*1f20*/  FMUL R66, R82, R66 ;  /* 0x0000004252427220 */ /* 0x000fc40000400000 */
[C---:B------:R-:W-:Y:S02]  /*1f30*/  FMUL R67, R82.reuse, R67 ;  /* 0x0000004352437220 */ /* 0x040fe40000400000 */
[C---:B------:R-:W-:Y:S02]  /*1f40*/  FMUL R62, R82.reuse, R62 ;  /* 0x0000003e523e7220 */ /* 0x040fe40000400000 */
[----:B------:R-:W-:Y:S01]  /*1f50*/  FMUL R63, R82, R63 ;  /* 0x0000003f523f7220 */ /* 0x000fe20000400000 */
[----:B------:R-:W-:Y:S01]  /*1f60*/  HMMA.16816.F32.BF16 R48, R44, R8, R48 ;  /* 0x000000082c30723c */ /* 0x000fe20000041830 */
[C---:B------:R-:W-:Y:S02]  /*1f70*/  FMUL R56, R84.reuse, R56 ;  /* 0x0000003854387220 */ /* 0x040fe40000400000 */
[----:B------:R-:W-:Y:S02]  /*1f80*/  FMUL R57, R84, R57 ;  /* 0x0000003954397220 */ /* 0x000fe40000400000 */
[----:B------:R-:W-:-:S02]  /*1f90*/  FMUL R58, R82, R58 ;  /* 0x0000003a523a7220 */ /* 0x000fc40000400000 */
[----:B------:R-:W-:Y:S01]  /*1fa0*/  FMUL R59, R82, R59 ;  /* 0x0000003b523b7220 */ /* 0x000fe20000400000 */
[----:B0-----:R-:W-:Y:S01]  /*1fb0*/  HMMA.16816.F32.BF16 R64, R44, R16, R64 ;  /* 0x000000102c40723c */ /* 0x001fe20000041840 */
[C---:B------:R-:W-:Y:S02]  /*1fc0*/  FMUL R68, R84.reuse, R68 ;  /* 0x0000004454447220 */ /* 0x040fe40000400000 */
[----:B------:R-:W-:Y:S02]  /*1fd0*/  FMUL R69, R84, R69 ;  /* 0x0000004554457220 */ /* 0x000fe40000400000 */
[C---:B------:R-:W-:Y:S02]  /*1fe0*/  FMUL R70, R82.reuse, R70 ;  /* 0x0000004652467220 */ /* 0x040fe40000400000 */
[----:B------:R-:W-:Y:S02]  /*1ff0*/  FMUL R71, R82, R71 ;  /* 0x0000004752477220 */ /* 0x000fe40000400000 */
[----:B------:R-:W-:-:S02]  /*2000*/  FMUL R8, R72, 1.4426950216293334961 ;  /* 0x3fb8aa3b48087820 */ /* 0x000fc40000400000 */
[----:B------:R-:W-:Y:S02]  /*2010*/  FFMA R73, R73, c[0x0][0x188], -R5 ;  /* 0x0000620049497a23 */ /* 0x000fe40000000805 */
[----:B------:R-:W-:Y:S02]  /*2020*/  FMUL R16, R74, 1.4426950216293334961 ;  /* 0x3fb8aa3b4a107820 */ /* 0x000fe40000400000 */
[----:B------:R-:W-:Y:S01]  /*2030*/  FFMA R75, R75, c[0x0][0x188], -R7 ;  /* 0x000062004b4b7a23 */ /* 0x000fe20000000807 */
[----:B------:R-:W-:Y:S01]  /*2040*/  HMMA.16816.F32.BF16 R60, R44, R20, R60 ;  /* 0x000000142c3c723c */ /* 0x000fe2000004183c */
[C---:B------:R-:W-:Y:S02]  /*2050*/  FMUL R52, R84.reuse, R52 ;  /* 0x0000003454347220 */ /* 0x040fe40000400000 */
[----:B------:R-:W-:Y:S02]  /*2060*/  FMUL R53, R84, R53 ;  /* 0x0000003554357220 */ /* 0x000fe40000400000 */
[----:B------:R-:W-:-:S02]  /*2070*/  FMUL R54, R82, R54 ;  /* 0x0000003652367220 */ /* 0x000fc40000400000 */
[----:B------:R-:W-:Y:S02]  /*2080*/  FMUL R55, R82, R55 ;  /* 0x0000003752377220 */ /* 0x000fe40000400000 */
[----:B------:R-:W-:Y:S02]  /*2090*/  FMUL R9, R73, 1.4426950216293334961 ;  /* 0x3fb8aa3b49097820 */ /* 0x000fe40000400000 */
[----:B------:R-:W-:Y:S02]  /*20a0*/  FFMA R76, R76, c[0x0][0x188], -R5 ;  /* 0x000062004c4c7a23 */ /* 0x000fe40000000805 */
[----:B------:R-:W-:Y:S02]  /*20b0*/  FMUL R21, R75, 1.4426950216293334961 ;  /* 0x3fb8aa3b4b157820 */ /* 0x000fe40000400000 */
[----:B------:R-:W-:Y:S01]  /*20c0*/  FFMA R78, R78, c[0x0][0x188], -R7 ;  /* 0x000062004e4e7a23 */ /* 0x000fe20000000807 */
[----:B------:R-:W0:Y:S01]  /*20d0*/  MUFU.EX2 R8, R8 ;  /* 0x0000000800087308 */ /* 0x000e220000000800 */
[----:B-----5:R-:W-:Y:S01]  /*20e0*/  HMMA.16816.F32.BF16 R56, R44, R24, R56 ;  /* 0x000000182c38723c */ /* 0x020fe20000041838 */
[----:B------:R-:W-:Y:S01]  /*20f0*/  FFMA R77, R77, c[0x0][0x188], -R5 ;  /* 0x000062004d4d7a23 */ /* 0x000fe20000000805 */
[----:B------:R-:W1:Y:S01]  /*2100*/  LDSM.16.M88.4 R72, [R81+0x4e00] ;  /* 0x004e00005148783b */ /* 0x000e620000000200 */
[----:B------:R-:W-:-:S04]  /*2110*/  FFMA R79, R79, c[0x0][0x188], -R7 ;  /* 0x000062004f4f7a23 */ /* 0x000fc80000000807 */
[----:B------:R-:W3:Y:S01]  /*2120*/  MUFU.EX2 R16, R16 ;  /* 0x0000001000107308 */ /* 0x000ee20000000800 */
[C---:B--2---:R-:W-:Y:S01]  /*2130*/  HMMA.16816.F32.BF16 R68, R44.reuse, R12, R68 ;  /* 0x0000000c2c44723c */ /* 0x044fe20000041844 */
[----:B------:R-:W-:Y:S02]  /*2140*/  FMUL R24, R78, 1.4426950216293334961 ;  /* 0x3fb8aa3b4e187820 */ /* 0x000fe40000400000 */
[----:B------:R-:W-:Y:S02]  /*2150*/  FADD R94, R95, R94 ;  /* 0x0000005e5f5e7221 */ /* 0x000fe40000000000 */
[----:B------:R-:W-:Y:S02]  /*2160*/  FADD R92, R93, R92 ;  /* 0x0000005c5d5c7221 */ /* 0x000fe40000000000 */
[----:B------:R-:W-:Y:S01]  /*2170*/  FMUL R12, R76, 1.4426950216293334961 ;  /* 0x3fb8aa3b4c0c7820 */ /* 0x000fe20000400000 */
[----:B------:R-:W2:Y:S01]  /*2180*/  MUFU.EX2 R9, R9 ;  /* 0x0000000900097308 */ /* 0x000ea20000000800 */
[----:B------:R-:W-:Y:S01]  /*2190*/  HMMA.16816.F32.BF16 R52, R44, R28, R52 ;  /* 0x0000001c2c34723c */ /* 0x000fe20000041834 */
[----:B------:R-:W-:-:S02]  /*21a0*/  FMUL R13, R77, 1.4426950216293334961 ;  /* 0x3fb8aa3b4d0d7820 */ /* 0x000fc40000400000 */
[----:B------:R-:W-:-:S04]  /*21b0*/  FADD R91, R91, R94 ;  /* 0x0000005e5b5b7221 */ /* 0x000fc80000000000 */
[----:B------:R-:W4:Y:S01]  /*21c0*/  MUFU.EX2 R21, R21 ;  /* 0x0000001500157308 */ /* 0x000f220000000800 */
[----:B------:R-:W-:Y:S02]  /*21d0*/  FMUL R29, R79, 1.4426950216293334961 ;  /* 0x3fb8aa3b4f1d7820 */ /* 0x000fe40000400000 */
[----:B------:R-:W-:-:S05]  /*21e0*/  FADD R89, R89, R92 ;  /* 0x0000005c59597221 */ /* 0x000fca0000000000 */
[----:B------:R-:W5:Y:S01]  /*21f0*/  MUFU.EX2 R12, R12 ;  /* 0x0000000c000c7308 */ /* 0x000f620000000800 */
[----:B------:R-:W-:Y:S02]  /*2200*/  FADD R91, R90, R91 ;  /* 0x0000005b5a5b7221 */ /* 0x000fe40000000000 */
[----:B------:R-:W-:-:S05]  /*2210*/  FADD R89, R88, R89 ;  /* 0x0000005958597221 */ /* 0x000fca0000000000 */
[----:B------:R-:W1:Y:S01]  /*2220*/  MUFU.EX2 R24, R24 ;  /* 0x0000001800187308 */ /* 0x000e620000000800 */
[----:B0-----:R-:W-:Y:S02]  /*2230*/  FADD R20, R8, R91 ;  /* 0x0000005b08147221 */ /* 0x001fe40000000000 */
[----:B---3--:R-:W-:-:S05]  /*2240*/  FADD R28, R16, R89 ;  /* 0x00000059101c7221 */ /* 0x008fca0000000000 */
[----:B------:R-:W0:Y:S08]  /*2250*/  MUFU.EX2 R13, R13 ;  /* 0x0000000d000d7308 */ /* 0x000e300000000800 */
[----:B------:R-:W3:Y:S01]  /*2260*/  MUFU.EX2 R29, R29 ;  /* 0x0000001d001d7308 */ /* 0x000ee20000000800 */
[----:B--2---:R-:W-:Y:S02]  /*2270*/  FADD R17, R9, R20 ;  /* 0x0000001409117221 */ /* 0x004fe40000000000 */
[----:B----4-:R-:W-:-:S02]  /*2280*/  FADD R25, R21, R28 ;  /* 0x0000001c15197221 */ /* 0x010fc40000000000 */
[----:B-----5:R-:W-:Y:S02]  /*2290*/  FADD R20, R12, R17 ;  /* 0x000000110c147221 */ /* 0x020fe40000000000 */
[----:B-1----:R-:W-:Y:S02]  /*22a0*/  FADD R28, R24, R25 ;  /* 0x00000019181c7221 */ /* 0x002fe40000000000 */
[----:B0-----:R-:W-:Y:S02]  /*22b0*/  FADD R25, R13, R20 ;  /* 0x000000140d197221 */ /* 0x001fe40000000000 */
[----:B---3--:R-:W-:-:S03]  /*22c0*/  FADD R17, R29, R28 ;  /* 0x0000001c1d117221 */ /* 0x008fc60000000000 */
[----:B------:R-:W0:Y:S04]  /*22d0*/  SHFL.BFLY PT, R28, R25, 0x2, 0x1f ;  /* 0x0c401f00191c7f89 */ /* 0x000e2800000e0000 */
[----:B------:R-:W1:Y:S01]  /*22e0*/  SHFL.BFLY PT, R20, R17, 0x2, 0x1f ;  /* 0x0c401f0011147f89 */ /* 0x000e6200000e0000 */
[C---:B------:R-:W-:Y:S02]  /*22f0*/  FMUL R40, R84.reuse, R40 ;  /* 0x0000002854287220 */ /* 0x040fe40000400000 */
[----:B------:R-:W-:Y:S02]  /*2300*/  FMUL R41, R84, R41 ;  /* 0x0000002954297220 */ /* 0x000fe40000400000 */
[C---:B------:R-:W-:Y:S02]  /*2310*/  FMUL R42, R82.reuse, R42 ;  /* 0x0000002a522a7220 */ /* 0x040fe40000400000 */
[----:B------:R-:W-:-:S02]  /*2320*/  FMUL R43, R82, R43 ;  /* 0x0000002b522b7220 */ /* 0x000fc40000400000 */
[C---:B------:R-:W-:Y:S02]  /*2330*/  FMUL R36, R84.reuse, R36 ;  /* 0x0000002454247220 */ /* 0x040fe40000400000 */
[----:B------:R-:W-:Y:S02]  /*2340*/  FMUL R37, R84, R37 ;  /* 0x0000002554257220 */ /* 0x000fe40000400000 */
[C---:B------:R-:W-:Y:S02]  /*2350*/  FMUL R38, R82.reuse, R38 ;  /* 0x0000002652267220 */ /* 0x040fe40000400000 */
[----:B------:R-:W-:Y:S01]  /*2360*/  FMUL R39, R82, R39 ;  /* 0x0000002752277220 */ /* 0x000fe20000400000 */
[C---:B------:R-:W-:Y:S08]  /*2370*/  HMMA.16816.F32.BF16 R40, R44.reuse, R32, R40 ;  /* 0x000000202c28723c */ /* 0x040ff00000041828 */
[----:B------:R-:W-:Y:S07]  /*2380*/  HMMA.16816.F32.BF16 R36, R44, R72, R36 ;  /* 0x000000482c24723c */ /* 0x000fee0000041824 */
[----:B------:R-:W-:Y:S01]  /*2390*/  F2FP.BF16.PACK_AB R44, R9, R8 ;  /* 0x00000008092c723e */ /* 0x000fe200000010ff */
[----:B0-----:R-:W-:-:S02]  /*23a0*/  FADD R8, R25, R28 ;  /* 0x0000001c19087221 */ /* 0x001fc40000000000 */
[----:B-1----:R-:W-:Y:S01]  /*23b0*/  FADD R9, R17, R20 ;  /* 0x0000001411097221 */ /* 0x002fe20000000000 */
[----:B------:R-:W-:Y:S02]  /*23c0*/  F2FP.BF16.PACK_AB R46, R13, R12 ;  /* 0x0000000c0d2e723e */ /* 0x000fe400000010ff */
[----:B------:R-:W0:Y:S04]  /*23d0*/  SHFL.BFLY PT, R12, R8, 0x1, 0x1f ;  /* 0x0c201f00080c7f89 */ /* 0x000e2800000e0000 */
[----:B------:R-:W1:Y:S01]  /*23e0*/  SHFL.BFLY PT, R13, R9, 0x1, 0x1f ;  /* 0x0c201f00090d7f89 */ /* 0x000e6200000e0000 */
[----:B------:R-:W-:Y:S02]  /*23f0*/  IADD3 R2, R2, 0x20, RZ ;  /* 0x0000002002027810 */ /* 0x000fe40007ffe0ff */
[----:B------:R-:W-:-:S02]  /*2400*/  F2FP.BF16.PACK_AB R45, R21, R16 ;  /* 0x00000010152d723e */ /* 0x000fc400000010ff */
[----:B------:R-:W-:Y:S02]  /*2410*/  ISETP.GE.AND P0, PT, R2, c[0x0][0x1d0], PT ;  /* 0x0000740002007a0c */ /* 0x000fe40003f06270 */
[----:B------:R-:W-:-:S07]  /*2420*/  F2FP.BF16.PACK_AB R47, R29, R24 ;  /* 0x000000181d2f723e */ /* 0x000fce00000010ff */
[----:B------:R-:W-:Y:S01]  /*2430*/  HMMA.16816.F32.BF16 R48, R44, R10, R48 ;  /* 0x0000000a2c30723c */ /* 0x000fe20000041830 */
[----:B0-----:R-:W-:-:S06]  /*2440*/  FADD R12, R8, R12 ;  /* 0x0000000c080c7221 */ /* 0x001fcc0000000000 */
[----:B------:R-:W-:Y:S01]  /*2450*/  MOV R11, 0x20 ;  /* 0x00000020000b7802 */ /* 0x000fe20000000f00 */
[----:B------:R-:W-:Y:S01]  /*2460*/  HMMA.16816.F32.BF16 R40, R44, R34, R40 ;  /* 0x000000222c28723c */ /* 0x000fe20000041828 */
[----:B-1----:R-:W-:Y:S02]  /*2470*/  FADD R13, R9, R13 ;  /* 0x0000000d090d7221 */ /* 0x002fe40000000000 */
[----:B------:R-:W-:Y:S01]  /*2480*/  FFMA R85, R84, R85, R12 ;  /* 0x0000005554557223 */ /* 0x000fe2000000000c */
[----:B------:R-:W-:Y:S01]  /*2490*/  MOV R12, R7 ;  /* 0x00000007000c7202 */ /* 0x000fe20000000f00 */
[----:B------:R-:W-:-:S03]  /*24a0*/  FFMA R83, R82, R83, R13 ;  /* 0x0000005352537223 */ /* 0x000fc6000000000d */
[----:B------:R-:W-:Y:S01]  /*24b0*/  HMMA.16816.F32.BF16 R52, R44, R30, R52 ;  /* 0x0000001e2c34723c */ /* 0x000fe20000041834 */
[C---:B------:R-:W-:Y:S02]  /*24c0*/  IMAD R0, R11.reuse, c[0x0][0x1b4], R0 ;  /* 0x00006d000b007a24 */ /* 0x040fe400078e0200 */
[----:B------:R-:W-:Y:S02]  /*24d0*/  IMAD R6, R11, c[0x0][0x1a4], R6 ;  /* 0x000069000b067a24 */ /* 0x000fe400078e0206 */
[----:B------:R-:W-:-:S03]  /*24e0*/  IMAD.MOV.U32 R13, RZ, RZ, R5 ;  /* 0x000000ffff0d7224 */ /* 0x000fc600078e0005 */
[C---:B------:R-:W-:Y:S08]  /*24f0*/  HMMA.16816.F32.BF16 R56, R44.reuse, R26, R56 ;  /* 0x0000001a2c38723c */ /* 0x040ff00000041838 */
[C---:B------:R-:W-:Y:S08]  /*2500*/  HMMA.16816.F32.BF16 R60, R44.reuse, R22, R60 ;  /* 0x000000162c3c723c */ /* 0x040ff0000004183c */
[C---:B------:R-:W-:Y:S08]  /*2510*/  HMMA.16816.F32.BF16 R64, R44.reuse, R18, R64 ;  /* 0x000000122c40723c */ /* 0x040ff00000041840 */
[C---:B------:R-:W-:Y:S08]  /*2520*/  HMMA.16816.F32.BF16 R68, R44.reuse, R14, R68 ;  /* 0x0000000e2c44723c */ /* 0x040ff00000041844 */
[----:B------:R-:W-:Y:S01]  /*2530*/  HMMA.16816.F32.BF16 R36, R44, R74, R36 ;  /* 0x0000004a2c24723c */ /* 0x000fe20000041824 */
[----:B------:R-:W-:Y:S01]  /*2540*/  @P0 CALL.REL.NOINC `(.L_x_1) ;  /* 0x0000001000000944 */ /* 0x000fe20003c00000 */
[----:B------:R-:W-:Y:S06]  /*2550*/  BRA `(.L_x_2) ;  /* 0xffffeef000007947 */ /* 0x000fec000383ffff */
.L_x_1:
[----:B------:R-:W-:-:S08]  /*2560*/  NOP ;  /* 0x0000000000007918 */ /* 0x000fd00000000000 */
[----:B------:R-:W-:Y:S01]  /*2570*/  IMAD.MOV.U32 R0, RZ, RZ, R5 ;  /* 0x000000ffff007224 */ /* 0x000fe200078e0005 */
[----:B------:R-:W-:-:S07]  /*2580*/  MOV R2, R7 ;  /* 0x0000000700027202 */ /* 0x000fce0000000f00 */
.L_x_0:
[----:B------:R-:W0:Y:S01]  /*2590*/  S2R R3, SR_TID.X ;  /* 0x0000000000037919 */ /* 0x000e220000002100 */
[C---:B------:R-:W-:Y:S01]  /*25a0*/  FMUL R23, R85.reuse, 8388608 ;  /* 0x4b00000055177820 */ /* 0x040fe20000400000 */
[----:B------:R-:W-:Y:S01]  /*25b0*/  FSETP.GEU.AND P2, PT, R85, 1.175494350822287508e-38, PT ;  /* 0x008000005500780b */ /* 0x000fe20003f4e000 */
[C---:B------:R-:W-:Y:S01]  /*25c0*/  FMUL R24, R83.reuse, 8388608 ;  /* 0x4b00000053187820 */ /* 0x040fe20000400000 */
[----:B------:R-:W1:Y:S01]  /*25d0*/  S2R R94, SR_TID.X ;  /* 0x00000000005e7919 */ /* 0x000e620000002100 */
[----:B------:R-:W-:Y:S01]  /*25e0*/  FSETP.GEU.AND P3, PT, R83, 1.175494350822287508e-38, PT ;  /* 0x008000005300780b */ /* 0x000fe20003f6e000 */
[----:B------:R-:W-:Y:S01]  /*25f0*/  IMAD.MOV.U32 R18, RZ, RZ, R62 ;  /* 0x000000ffff127224 */ /* 0x000fe200078e003e */
[----:B------:R-:W-:Y:S01]  /*2600*/  FSEL R23, R23, R85, !P2 ;  /* 0x0000005517177208 */ /* 0x000fe20005000000 */
[----:B------:R-:W2:Y:S01]  /*2610*/  S2R R9, SR_TID.X ;  /* 0x0000000000097919 */ /* 0x000ea20000002100 */
[----:B------:R-:W-:Y:S01]  /*2620*/  FSETP.GT.AND P1, PT, |R83|, 8.50705917302346158658e+37, PT ;  /* 0x7e8000005300780b */ /* 0x000fe20003f24200 */
[----:B------:R-:W-:Y:S01]  /*2630*/  IMAD.MOV.U32 R16, RZ, RZ, R36 ;  /* 0x000000ffff107224 */ /* 0x000fe200078e0024 */
[----:B------:R-:W-:Y:S01]  /*2640*/  MOV R34, R63 ;  /* 0x0000003f00227202 */ /* 0x000fe20000000f00 */
[----:B------:R-:W3:Y:S01]  /*2650*/  S2R R89, SR_CTAID.X ;  /* 0x0000000000597919 */ /* 0x000ee20000002500 */
[----:B------:R-:W-:-:S02]  /*2660*/  FSEL R24, R24, R83, !P3 ;  /* 0x0000005318187208 */ /* 0x000fc40005800000 */
[----:B------:R-:W-:Y:S01]  /*2670*/  FSEL R63, RZ, -23, P3 ;  /* 0xc1b80000ff3f7808 */ /* 0x000fe20001800000 */
[----:B------:R-:W4:Y:S01]  /*2680*/  S2R R93, SR_CTAID.Y ;  /* 0x00000000005d7919 */ /* 0x000f220000002600 */
[----:B------:R-:W-:Y:S02]  /*2690*/  FSETP.GEU.AND P3, PT, |R83|, 1.175494350822287508e-38, PT ;  /* 0x008000005300780b */ /* 0x000fe40003f6e200 */
[----:B------:R-:W-:Y:S01]  /*26a0*/  FSEL R62, RZ, -23, P2 ;  /* 0xc1b80000ff3e7808 */ /* 0x000fe20001000000 */
[----:B------:R-:W5:Y:S01]  /*26b0*/  S2R R13, SR_TID.X ;  /* 0x00000000000d7919 */ /* 0x000f620000002100 */
[----:B------:R-:W-:Y:S01]  /*26c0*/  FSETP.GT.AND P2, PT, |R85|, 8.50705917302346158658e+37, PT ;  /* 0x7e8000005500780b */ /* 0x000fe20003f44200 */
[----:B------:R-:W-:Y:S01]  /*26d0*/  @P1 FMUL R83, R83, 0.25 ;  /* 0x3e80000053531820 */ /* 0x000fe20000400000 */
[----:B------:R-:W-:Y:S01]  /*26e0*/  MOV R14, R37 ;  /* 0x00000025000e7202 */ /* 0x000fe20000000f00 */
[----:B0-----:R-:W-:Y:S01]  /*26f0*/  IMAD.SHL.U32 R3, R3, 0x8, RZ ;  /* 0x0000000803037824 */ /* 0x001fe200078e00ff */
[----:B------:R-:W0:Y:S01]  /*2700*/  S2R R45, SR_TID.X ;  /* 0x00000000002d7919 */ /* 0x000e220000002100 */
[----:B------:R-:W-:Y:S01]  /*2710*/  @P1 FMUL R39, R39, 0.25 ;  /* 0x3e80000027271820 */ /* 0x000fe20000400000 */
[----:B-1----:R-:W-:Y:S01]  /*2720*/  SHF.L.U32 R4, R94, 0x2, RZ ;  /* 0x000000025e047819 */ /* 0x002fe200000006ff */
[----:B------:R-:W-:Y:S01]  /*2730*/  @P1 FMUL R38, R38, 0.25 ;  /* 0x3e80000026261820 */ /* 0x000fe20000400000 */
[----:B------:R-:W-:Y:S01]  /*2740*/  LOP3.LUT R6, R3, 0x38, RZ, 0xc0, !PT ;  /* 0x0000003803067812 */ /* 0x000fe200078ec0ff */
[----:B------:R-:W-:Y:S01]  /*2750*/  @!P3 FMUL R83, R83, 16777216 ;  /* 0x4b8000005353b820 */ /* 0x000fe20000400000 */
[----:B------:R-:W-:Y:S01]  /*2760*/  SHF.R.U32.HI R3, RZ, 0x1, R94 ;  /* 0x00000001ff037819 */ /* 0x000fe2000001165e */
[----:B------:R-:W-:Y:S01]  /*2770*/  @P1 FMUL R71, R71, 0.25 ;  /* 0x3e80000047471820 */ /* 0x000fe20000400000 */
[----:B------:R-:W-:Y:S01]  /*2780*/  LOP3.LUT R5, R4, 0x70, RZ, 0xc0, !PT ;  /* 0x0000007004057812 */ /* 0x000fe200078ec0ff */
[----:B------:R-:W-:Y:S01]  /*2790*/  @P1 FMUL R70, R70, 0.25 ;  /* 0x3e80000046461820 */ /* 0x000fe20000400000 */
[----:B------:R-:W-:Y:S01]  /*27a0*/  LOP3.LUT R8, R3, 0x4, RZ, 0xc0, !PT ;  /* 0x0000000403087812 */ /* 0x000fe200078ec0ff */
[----:B------:R-:W-:Y:S01]  /*27b0*/  @P1 FMUL R67, R67, 0.25 ;  /* 0x3e80000043431820 */ /* 0x000fe20000400000 */
[----:B------:R-:W-:Y:S01]  /*27c0*/  IADD3 R3, R23, -0x3f3504f3, RZ ;  /* 0xc0cafb0d17037810 */ /* 0x000fe20007ffe0ff */
[----:B------:R-:W-:Y:S01]  /*27d0*/  @P1 FMUL R66, R66, 0.25 ;  /* 0x3e80000042421820 */ /* 0x000fe20000400000 */
[----:B--2---:R-:W-:Y:S01]  /*27e0*/  LOP3.LUT R9, R9, 0xe0, RZ, 0xc0, !PT ;  /* 0x000000e009097812 */ /* 0x004fe200078ec0ff */
[----:B------:R-:W-:Y:S01]  /*27f0*/  @P1 FMUL R34, R34, 0.25 ;  /* 0x3e80000022221820 */ /* 0x000fe20000400000 */
[----:B------:R-:W-:Y:S01]  /*2800*/  LOP3.LUT R7, R4, 0x1c0, RZ, 0xc0, !PT ;  /* 0x000001c004077812 */ /* 0x000fe200078ec0ff */
[----:B------:R-:W-:Y:S01]  /*2810*/  @P1 FMUL R18, R18, 0.25 ;  /* 0x3e80000012121820 */ /* 0x000fe20000400000 */
[----:B------:R-:W-:Y:S01]  /*2820*/  LOP3.LUT R4, R3, 0xff800000, RZ, 0xc0, !PT ;  /* 0xff80000003047812 */ /* 0x000fe200078ec0ff */
[----:B------:R-:W-:Y:S01]  /*2830*/  IMAD R26, R9, 0x8, R5 ;  /* 0x00000008091a7824 */ /* 0x000fe200078e0205 */
[----:B------:R-:W-:Y:S01]  /*2840*/  LOP3.LUT R91, R94, 0x7f, RZ, 0xc0, !PT ;  /* 0x0000007f5e5b7812 */ /* 0x000fe200078ec0ff */
[----:B------:R-:W-:Y:S01]  /*2850*/  @P1 FMUL R59, R59, 0.25 ;  /* 0x3e8000003b3b1820 */ /* 0x000fe20000400000 */
[----:B------:R-:W1:Y:S01]  /*2860*/  I2F R5, R4 ;  /* 0x0000000400057306 */ /* 0x000e620000201400 */
[----:B------:R-:W-:Y:S01]  /*2870*/  @P1 FMUL R58, R58, 0.25 ;  /* 0x3e8000003a3a1820 */ /* 0x000fe20000400000 */
[----:B---3--:R-:W-:Y:S01]  /*2880*/  LEA R89, R89, R91, 0x7 ;  /* 0x0000005b59597211 */ /* 0x008fe200078e38ff */
[----:B------:R-:W-:Y:S01]  /*2890*/  @P1 FMUL R55, R55, 0.25 ;  /* 0x3e80000037371820 */ /* 0x000fe20000400000 */
[----:B------:R-:W-:Y:S01]  /*28a0*/  IADD3 R3, R8, R6, R7 ;  /* 0x0000000608037210 */ /* 0x000fe20007ffe007 */
[----:B------:R-:W-:Y:S01]  /*28b0*/  @P1 FMUL R54, R54, 0.25 ;  /* 0x3e80000036361820 */ /* 0x000fe20000400000 */
[----:B------:R-:W-:Y:S01]  /*28c0*/  SHF.L.U32 R12, R94, 0x5, RZ ;  /* 0x000000055e0c7819 */ /* 0x000fe200000006ff */
[----:B------:R-:W-:Y:S01]  /*28d0*/  @P1 FMUL R51, R51, 0.25 ;  /* 0x3e80000033331820 */ /* 0x000fe20000400000 */
[----:B------:R-:W-:Y:S01]  /*28e0*/  IADD3 R6, R24, -0x3f3504f3, RZ ;  /* 0xc0cafb0d18067810 */ /* 0x000fe20007ffe0ff */
[----:B------:R-:W-:Y:S01]  /*28f0*/  @P1 FMUL R50, R50, 0.25 ;  /* 0x3e80000032321820 */ /* 0x000fe20000400000 */
[----:B-----5:R-:W-:Y:S01]  /*2900*/  LOP3.LUT R13, R13, 0xff, RZ, 0xc0, !PT ;  /* 0x000000ff0d0d7812 */ /* 0x020fe200078ec0ff */
[----:B------:R-:W-:Y:S01]  /*2910*/  @P1 FMUL R43, R43, 0.25 ;  /* 0x3e8000002b2b1820 */ /* 0x000fe20000400000 */
[----:B------:R-:W-:Y:S01]  /*2920*/  LOP3.LUT R7, R6, 0xff800000, RZ, 0xc0, !PT ;  /* 0xff80000006077812 */ /* 0x000fe200078ec0ff */
[----:B------:R-:W-:Y:S01]  /*2930*/  @P1 FMUL R42, R42, 0.25 ;  /* 0x3e8000002a2a1820 */ /* 0x000fe20000400000 */
[----:B------:R-:W-:Y:S01]  /*2940*/  FSETP.GEU.AND P1, PT, |R85|, 1.175494350822287508e-38, PT ;  /* 0x008000005500780b */ /* 0x000fe20003f2e200 */
[----:B------:R-:W-:Y:S01]  /*2950*/  IMAD.SHL.U32 R10, R94, 0x200, RZ ;  /* 0x000002005e0a7824 */ /* 0x000fe200078e00ff */
[----:B------:R2:W-:Y:S01]  /*2960*/  I2F R6, R7 ;  /* 0x0000000700067306 */ /* 0x0005e20000201400 */
[----:B-1----:R-:W-:Y:S01]  /*2970*/  FFMA.FTZ R62, R5, 1.1920928955078125e-07, R62 ;  /* 0x34000000053e7823 */ /* 0x002fe2000001003e */
[----:B------:R-:W-:Y:S01]  /*2980*/  BAR.SYNC.DEFER_BLOCKING 0x0 ;  /* 0x0000000000007b1d */ /* 0x000fe20000010000 */
[----:B----4-:R-:W-:Y:S01]  /*2990*/  IMAD R8, R93, c[0x0][0x1c0], RZ ;  /* 0x000070005d087a24 */ /* 0x010fe200078e02ff */
[----:B------:R-:W-:Y:S01]  /*29a0*/  LOP3.LUT R11, R10, 0x3000, RZ, 0xc0, !PT ;  /* 0x000030000a0b7812 */ /* 0x000fe200078ec0ff */
[----:B------:R-:W-:Y:S01]  /*29b0*/  IMAD R9, R89, c[0x0][0x1c4], RZ ;  /* 0x0000710059097a24 */ /* 0x000fe200078e02ff */
[----:B0-----:R-:W-:Y:S01]  /*29c0*/  SHF.R.U32.HI R45, RZ, 0x7, R45 ;  /* 0x00000007ff2d7819 */ /* 0x001fe2000001162d */
[----:B------:R-:W-:Y:S01]  /*29d0*/  @P2 FMUL R85, R85, 0.25 ;  /* 0x3e80000055552820 */ /* 0x000fe20000400000 */
[----:B------:R-:W0:Y:S01]  /*29e0*/  MUFU.RCP R5, R83 ;  /* 0x0000005300057308 */ /* 0x000e220000001000 */
[----:B------:R-:W-:Y:S01]  /*29f0*/  IMAD.SHL.U32 R21, R8, 0x2, RZ ;  /* 0x0000000208157824 */ /* 0x000fe200078e00ff */
[----:B------:R-:W-:Y:S01]  /*2a00*/  SHF.L.U32 R10, R9, 0x1, RZ ;  /* 0x00000001090a7819 */ /* 0x000fe200000006ff */
[----:B------:R-:W-:Y:S01]  /*2a10*/  @!P3 FMUL R39, R39, 16777216 ;  /* 0x4b8000002727b820 */ /* 0x000fe20000400000 */
[----:B------:R-:W-:Y:S01]  /*2a20*/  LOP3.LUT R11, R11, 0x60, R12, 0xf8, !PT ;  /* 0x000000600b0b7812 */ /* 0x000fe200078ef80c */
[----:B------:R-:W-:Y:S01]  /*2a30*/  @!P3 FMUL R38, R38, 16777216 ;  /* 0x4b8000002626b820 */ /* 0x000fe20000400000 */
[----:B------:R-:W-:Y:S01]  /*2a40*/  IADD3 R21, P4, P5, R10, c[0x0][0x178], R21 ;  /* 0x00005e000a157a10 */ /* 0x000fe20007d9e015 */
[----:B------:R-:W-:Y:S01]  /*2a50*/  @!P3 FMUL R71, R71, 16777216 ;  /* 0x4b8000004747b820 */ /* 0x000fe20000400000 */
[----:B------:R-:W-:Y:S01]  /*2a60*/  LOP3.LUT R26, R11, R26, RZ, 0x3c, !PT ;  /* 0x0000001a0b1a7212 */ /* 0x000fe200078e3cff */
[----:B------:R-:W-:Y:S01]  /*2a70*/  @!P3 FMUL R70, R70, 16777216 ;  /* 0x4b8000004646b820 */ /* 0x000fe20000400000 */
[----:B--2---:R-:W-:Y:S01]  /*2a80*/  IADD3 R7, R24, -R7, RZ ;  /* 0x8000000718077210 */ /* 0x004fe20007ffe0ff */
[----:B------:R-:W-:Y:S01]  /*2a90*/  @!P3 FMUL R67, R67, 16777216 ;  /* 0x4b8000004343b820 */ /* 0x000fe20000400000 */
[----:B------:R-:W-:Y:S01]  /*2aa0*/  SGXT.U32 R45, R45, 0x1 ;  /* 0x000000012d2d781a */ /* 0x000fe20000000000 */
[----:B------:R-:W-:Y:S01]  /*2ab0*/  @!P3 FMUL R66, R66, 16777216 ;  /* 0x4b8000004242b820 */ /* 0x000fe20000400000 */
[----:B------:R-:W-:Y:S01]  /*2ac0*/  SHF.L.U32 R91, R94, 0x1, RZ ;  /* 0x000000015e5b7819 */ /* 0x000fe200000006ff */
[----:B------:R-:W-:Y:S01]  /*2ad0*/  @!P3 FMUL R34, R34, 16777216 ;  /* 0x4b8000002222b820 */ /* 0x000fe20000400000 */
[----:B------:R-:W-:Y:S01]  /*2ae0*/  LOP3.LUT P0, RZ, R94, 0x80, RZ, 0xc0, !PT ;  /* 0x000000805eff7812 */ /* 0x000fe2000780c0ff */
[----:B------:R-:W-:-:S02]  /*2af0*/  @!P3 FMUL R18, R18, 16777216 ;  /* 0x4b8000001212b820 */ /* 0x000fc40000400000 */
[----:B------:R-:W-:Y:S02]  /*2b00*/  @!P3 FMUL R59, R59, 16777216 ;  /* 0x4b8000003b3bb820 */ /* 0x000fe40000400000 */
[----:B------:R-:W-:Y:S02]  /*2b10*/  @!P3 FMUL R58, R58, 16777216 ;  /* 0x4b8000003a3ab820 */ /* 0x000fe40000400000 */
[----:B------:R-:W-:Y:S02]  /*2b20*/  @!P3 FMUL R55, R55, 16777216 ;  /* 0x4b8000003737b820 */ /* 0x000fe40000400000 */
[----:B------:R-:W-:Y:S02]  /*2b30*/  @!P3 FMUL R54, R54, 16777216 ;  /* 0x4b8000003636b820 */ /* 0x000fe40000400000 */
[----:B------:R-:W-:Y:S02]  /*2b40*/  @!P3 FMUL R51, R51, 16777216 ;  /* 0x4b8000003333b820 */ /* 0x000fe40000400000 */
[----:B------:R-:W-:-:S02]  /*2b50*/  @!P3 FMUL R50, R50, 16777216 ;  /* 0x4b8000003232b820 */ /* 0x000fc40000400000 */
[----:B------:R-:W-:Y:S02]  /*2b60*/  @!P3 FMUL R43, R43, 16777216 ;  /* 0x4b8000002b2bb820 */ /* 0x000fe40000400000 */
[----:B------:R-:W-:Y:S01]  /*2b70*/  @!P3 FMUL R42, R42, 16777216 ;  /* 0x4b8000002a2ab820 */ /* 0x000fe20000400000 */
[----:B------:R-:W-:Y:S01]  /*2b80*/  ISETP.GE.U32.AND P3, PT, R24, 0x7f800000, PT ;  /* 0x7f8000001800780c */ /* 0x000fe20003f66070 */
[----:B------:R-:W-:Y:S02]  /*2b90*/  @!P1 FMUL R85, R85, 16777216 ;  /* 0x4b80000055559820 */ /* 0x000fe40000400000 */
[C---:B0-----:R-:W-:Y:S02]  /*2ba0*/  FMUL R29, R5.reuse, R39 ;  /* 0x00000027051d7220 */ /* 0x041fe40000400000 */
[C---:B------:R-:W-:Y:S02]  /*2bb0*/  FMUL R30, R5.reuse, R38 ;  /* 0x00000026051e7220 */ /* 0x040fe40000400000 */
[----:B------:R-:W-:-:S02]  /*2bc0*/  FMUL R32, R5, R71 ;  /* 0x0000004705207220 */ /* 0x000fc40000400000 */
[C---:B------:R-:W-:Y:S02]  /*2bd0*/  FMUL R31, R5.reuse, R70 ;  /* 0x00000046051f7220 */ /* 0x040fe40000400000 */
[C---:B------:R-:W-:Y:S02]  /*2be0*/  FMUL R11, R5.reuse, R67 ;  /* 0x00000043050b7220 */ /* 0x040fe40000400000 */
[C---:B------:R-:W-:Y:S02]  /*2bf0*/  FMUL R25, R5.reuse, R66 ;  /* 0x0000004205197220 */ /* 0x040fe40000400000 */
[C---:B------:R-:W-:Y:S02]  /*2c00*/  FMUL R34, R5.reuse, R34 ;  /* 0x0000002205227220 */ /* 0x040fe40000400000 */
        /* <DEDUP_REMOVED lines=8> */
[----:B------:R-:W-:Y:S02]  /*2c90*/  FMUL R42, R5, R42 ;  /* 0x0000002a052a7220 */ /* 0x000fe40000400000 */
[----:B------:R-:W0:Y:S01]  /*2ca0*/  MUFU.RCP R5, R85 ;  /* 0x0000005500057308 */ /* 0x000e220000001000 */
[----:B------:R-:W-:Y:S02]  /*2cb0*/  IMAD.SHL.U32 R12, R94, 0x800, RZ ;  /* 0x000008005e0c7824 */ /* 0x000fe400078e00ff */
[----:B------:R-:W-:Y:S02]  /*2cc0*/  @P2 FMUL R14, R14, 0.25 ;  /* 0x3e8000000e0e2820 */ /* 0x000fe40000400000 */
[----:B------:R-:W-:Y:S01]  /*2cd0*/  @P2 FMUL R16, R16, 0.25 ;  /* 0x3e80000010102820 */ /* 0x000fe20000400000 */
[----:B------:R-:W-:Y:S01]  /*2ce0*/  LOP3.LUT R12, R12, 0x3000, RZ, 0xc0, !PT ;  /* 0x000030000c0c7812 */ /* 0x000fe200078ec0ff */
[----:B------:R-:W-:Y:S02]  /*2cf0*/  @P2 FMUL R69, R69, 0.25 ;  /* 0x3e80000045452820 */ /* 0x000fe40000400000 */
[----:B------:R-:W-:Y:S01]  /*2d00*/  @P2 FMUL R68, R68, 0.25 ;  /* 0x3e80000044442820 */ /* 0x000fe20000400000 */
[----:B------:R-:W-:Y:S01]  /*2d10*/  LEA R22, R13, R12, 0x4 ;  /* 0x0000000c0d167211 */ /* 0x000fe200078e20ff */
[----:B------:R-:W-:-:S02]  /*2d20*/  @P2 FMUL R65, R65, 0.25 ;  /* 0x3e80000041412820 */ /* 0x000fc40000400000 */
[----:B------:R-:W-:Y:S02]  /*2d30*/  @P2 FMUL R64, R64, 0.25 ;  /* 0x3e80000040402820 */ /* 0x000fe40000400000 */
[----:B------:R-:W-:Y:S02]  /*2d40*/  @P2 FMUL R61, R61, 0.25 ;  /* 0x3e8000003d3d2820 */ /* 0x000fe40000400000 */
[----:B------:R-:W-:Y:S02]  /*2d50*/  @P2 FMUL R57, R57, 0.25 ;  /* 0x3e80000039392820 */ /* 0x000fe40000400000 */
[----:B------:R-:W-:Y:S02]  /*2d60*/  @P2 FMUL R56, R56, 0.25 ;  /* 0x3e80000038382820 */ /* 0x000fe40000400000 */
[----:B------:R-:W-:Y:S02]  /*2d70*/  @P2 FMUL R53, R53, 0.25 ;  /* 0x3e80000035352820 */ /* 0x000fe40000400000 */
[----:B------:R-:W-:-:S02]  /*2d80*/  @P2 FMUL R52, R52, 0.25 ;  /* 0x3e80000034342820 */ /* 0x000fc40000400000 */
[----:B------:R-:W-:Y:S02]  /*2d90*/  @P2 FMUL R49, R49, 0.25 ;  /* 0x3e80000031312820 */ /* 0x000fe40000400000 */
[----:B------:R-:W-:Y:S02]  /*2da0*/  @P2 FMUL R48, R48, 0.25 ;  /* 0x3e80000030302820 */ /* 0x000fe40000400000 */
[----:B------:R-:W-:Y:S02]  /*2db0*/  @P2 FMUL R41, R41, 0.25 ;  /* 0x3e80000029292820 */ /* 0x000fe40000400000 */
[----:B------:R-:W-:Y:S02]  /*2dc0*/  @P2 FMUL R40, R40, 0.25 ;  /* 0x3e80000028282820 */ /* 0x000fe40000400000 */
[----:B------:R-:W-:Y:S01]  /*2dd0*/  @P2 FMUL R60, R60, 0.25 ;  /* 0x3e8000003c3c2820 */ /* 0x000fe20000400000 */
[----:B------:R-:W-:Y:S01]  /*2de0*/  ISETP.GE.U32.AND P2, PT, R23, 0x7f800000, PT ;  /* 0x7f8000001700780c */ /* 0x000fe20003f46070 */
[----:B------:R-:W-:-:S04]  /*2df0*/  IMAD.HI R20, R8, 0x2, RZ ;  /* 0x0000000208147827 */ /* 0x000fc800078e02ff */
[----:B------:R-:W-:-:S04]  /*2e00*/  IMAD.HI R9, R9, 0x2, RZ ;  /* 0x0000000209097827 */ /* 0x000fc800078e02ff */
[----:B------:R-:W-:Y:S01]  /*2e10*/  @!P1 FMUL R14, R14, 16777216 ;  /* 0x4b8000000e0e9820 */ /* 0x000fe20000400000 */
[----:B------:R-:W-:Y:S01]  /*2e20*/  IADD3.X R20, R9, c[0x0][0x17c], R20, P4, P5 ;  /* 0x00005f0009147a10 */ /* 0x000fe200027ea414 */
[----:B------:R-:W-:Y:S02]  /*2e30*/  @!P1 FMUL R16, R16, 16777216 ;  /* 0x4b80000010109820 */ /* 0x000fe40000400000 */
[----:B------:R-:W-:Y:S02]  /*2e40*/  @!P1 FMUL R69, R69, 16777216 ;  /* 0x4b80000045459820 */ /* 0x000fe40000400000 */
[----:B------:R-:W-:Y:S02]  /*2e50*/  @!P1 FMUL R68, R68, 16777216 ;  /* 0x4b80000044449820 */ /* 0x000fe40000400000 */
[----:B------:R-:W-:Y:S02]  /*2e60*/  @!P1 FMUL R65, R65, 16777216 ;  /* 0x4b80000041419820 */ /* 0x000fe40000400000 */
        /* <DEDUP_REMOVED lines=10> */
[----:B------:R-:W-:Y:S01]  /*2f10*/  @!P1 FMUL R60, R60, 16777216 ;  /* 0x4b8000003c3c9820 */ /* 0x000fe20000400000 */
[----:B------:R-:W-:Y:S01]  /*2f20*/  FSETP.NEU.AND P1, PT, R23, RZ, PT ;  /* 0x000000ff1700720b */ /* 0x000fe20003f2d000 */
[----:B------:R-:W-:Y:S02]  /*2f30*/  FFMA.FTZ R63, R6, 1.1920928955078125e-07, R63 ;  /* 0x34000000063f7823 */ /* 0x000fe4000001003f */
[----:B0-----:R-:W-:-:S02]  /*2f40*/  FMUL R15, R5, R14 ;  /* 0x0000000e050f7220 */ /* 0x001fc40000400000 */
[C---:B------:R-:W-:Y:S02]  /*2f50*/  FMUL R19, R5.reuse, R16 ;  /* 0x0000001005137220 */ /* 0x040fe40000400000 */
[C---:B------:R-:W-:Y:S02]  /*2f60*/  FMUL R6, R5.reuse, R69 ;  /* 0x0000004505067220 */ /* 0x040fe40000400000 */
[C---:B------:R-:W-:Y:S02]  /*2f70*/  FMUL R8, R5.reuse, R68 ;  /* 0x0000004405087220 */ /* 0x040fe40000400000 */
[----:B------:R-:W-:Y:S01]  /*2f80*/  FMUL R14, R5, R65 ;  /* 0x00000041050e7220 */ /* 0x000fe20000400000 */
[----:B------:R-:W-:Y:S01]  /*2f90*/  F2FP.BF16.PACK_AB R15, R15, R6 ;  /* 0x000000060f0f723e */ /* 0x000fe200000010ff */
[----:B------:R-:W-:Y:S01]  /*2fa0*/  FMUL R18, R5, R64 ;  /* 0x0000004005127220 */ /* 0x000fe20000400000 */
[----:B------:R-:W-:Y:S01]  /*2fb0*/  F2FP.BF16.PACK_AB R19, R19, R8 ;  /* 0x000000081313723e */ /* 0x000fe200000010ff */
[----:B------:R-:W-:Y:S01]  /*2fc0*/  FMUL R9, R5, R61 ;  /* 0x0000003d05097220 */ /* 0x000fe20000400000 */
[----:B------:R-:W-:Y:S01]  /*2fd0*/  F2FP.BF16.PACK_AB R8, R37, R44 ;  /* 0x0000002c2508723e */ /* 0x000fe200000010ff */
[----:B------:R-:W-:-:S02]  /*2fe0*/  FMUL R13, R5, R57 ;  /* 0x00000039050d7220 */ /* 0x000fc40000400000 */
[C---:B------:R-:W-:Y:S01]  /*2ff0*/  FMUL R17, R5.reuse, R56 ;  /* 0x0000003805117220 */ /* 0x040fe20000400000 */
[----:B------:R-:W-:Y:S01]  /*3000*/  F2FP.BF16.PACK_AB R14, R14, R9 ;  /* 0x000000090e0e723e */ /* 0x000fe200000010ff */
[----:B------:R-:W-:Y:S01]  /*3010*/  FMUL R12, R5, R49 ;  /* 0x00000031050c7220 */ /* 0x000fe20000400000 */
[----:B------:R-:W-:Y:S01]  /*3020*/  F2FP.BF16.PACK_AB R9, R33, R38 ;  /* 0x000000262109723e */ /* 0x000fe200000010ff */
[C---:B------:R-:W-:Y:S02]  /*3030*/  FMUL R16, R5.reuse, R48 ;  /* 0x0000003005107220 */ /* 0x040fe40000400000 */
[C---:B------:R-:W-:Y:S02]  /*3040*/  FMUL R27, R5.reuse, R40 ;  /* 0x00000028051b7220 */ /* 0x040fe40000400000 */
[C---:B------:R-:W-:Y:S02]  /*3050*/  FMUL R41, R5.reuse, R41 ;  /* 0x0000002905297220 */ /* 0x040fe40000400000 */
[C---:B------:R-:W-:Y:S01]  /*3060*/  FMUL R52, R5.reuse, R52 ;  /* 0x0000003405347220 */ /* 0x040fe20000400000 */
[----:B------:R-:W-:Y:S01]  /*3070*/  F2FP.BF16.PACK_AB R16, R16, R27 ;  /* 0x0000001b1010723e */ /* 0x000fe200000010ff */
[C---:B------:R-:W-:Y:S01]  /*3080*/  FMUL R28, R5.reuse, R53 ;  /* 0x00000035051c7220 */ /* 0x040fe20000400000 */
[----:B------:R-:W-:Y:S01]  /*3090*/  F2FP.BF16.PACK_AB R12, R12, R41 ;  /* 0x000000290c0c723e */ /* 0x000fe200000010ff */
[----:B------:R-:W-:Y:S01]  /*30a0*/  FMUL R5, R5, R60 ;  /* 0x0000003c05057220 */ /* 0x000fe20000400000 */
[----:B------:R-:W-:Y:S01]  /*30b0*/  F2FP.BF16.PACK_AB R17, R17, R52 ;  /* 0x000000341111723e */ /* 0x000fe200000010ff */
[----:B------:R-:W-:Y:S01]  /*30c0*/  IMAD.IADD R4, R23, 0x1, -R4 ;  /* 0x0000000117047824 */ /* 0x000fe200078e0a04 */
[----:B------:R-:W-:Y:S01]  /*30d0*/  F2FP.BF16.PACK_AB R13, R13, R28 ;  /* 0x0000001c0d0d723e */ /* 0x000fe200000010ff */
[----:B------:R-:W-:Y:S01]  /*30e0*/  FADD R28, R7, -1 ;  /* 0xbf800000071c7421 */ /* 0x000fe20000000000 */
[----:B------:R-:W-:Y:S01]  /*30f0*/  F2FP.BF16.PACK_AB R18, R18, R5 ;  /* 0x000000051212723e */ /* 0x000fe200000010ff */
[----:B------:R-:W-:-:S02]  /*3100*/  IMAD.MOV.U32 R5, RZ, RZ, 0x3dc6b27f ;  /* 0x3dc6b27fff057424 */ /* 0x000fc400078e00ff */
[----:B------:R-:W-:Y:S01]  /*3110*/  FADD R27, R4, -1 ;  /* 0xbf800000041b7421 */ /* 0x000fe20000000000 */
[----:B------:R0:W-:Y:S03]  /*3120*/  STS.128 [R26+0x800], R12 ;  /* 0x0008000c1a007388 */ /* 0x0001e60000000c00 */
[CC--:B------:R-:W-:Y:S01]  /*3130*/  FFMA.FTZ R4, R27.reuse, R5.reuse, -0.16845393180847167969 ;  /* 0xbe2c7f301b047423 */ /* 0x0c0fe20000010005 */
[----:B------:R1:W-:Y:S01]  /*3140*/  STS.128 [R26], R16 ;  /* 0x000000101a007388 */ /* 0x0003e20000000c00 */
[C---:B------:R-:W-:Y:S02]  /*3150*/  FFMA.FTZ R5, R28.reuse, R5, -0.16845393180847167969 ;  /* 0xbe2c7f301c057423 */ /* 0x040fe40000010005 */
[----:B------:R-:W-:Y:S01]  /*3160*/  FFMA.FTZ R6, R27, R4, 0.1716887056827545166 ;  /* 0x3e2fcf2a1b067423 */ /* 0x000fe20000010004 */
[----:B------:R-:W-:Y:S01]  /*3170*/  F2FP.BF16.PACK_AB R4, R39, R42 ;  /* 0x0000002a2704723e */ /* 0x000fe200000010ff */
[----:B------:R-:W-:-:S02]  /*3180*/  FFMA.FTZ R5, R28, R5, 0.1716887056827545166 ;  /* 0x3e2fcf2a1c057423 */ /* 0x000fc40000010005 */
[C---:B------:R-:W-:Y:S02]  /*3190*/  FFMA.FTZ R6, R27.reuse, R6, -0.17900948226451873779 ;  /* 0xbe374e431b067423 */ /* 0x040fe40000010006 */
[----:B------:R-:W-:Y:S01]  /*31a0*/  FFMA.FTZ R7, R28, R5, -0.17900948226451873779 ;  /* 0xbe374e431c077423 */ /* 0x000fe20000010005 */
[----:B------:R-:W-:Y:S01]  /*31b0*/  F2FP.BF16.PACK_AB R5, R10, R35 ;  /* 0x000000230a05723e */ /* 0x000fe200000010ff */
[----:B------:R-:W-:Y:S01]  /*31c0*/  FFMA.FTZ R10, R27, R6, 0.20512372255325317383 ;  /* 0x3e520bf41b0a7423 */ /* 0x000fe20000010006 */
[----:B------:R-:W-:Y:S01]  /*31d0*/  F2FP.BF16.PACK_AB R6, R25, R36 ;  /* 0x000000241906723e */ /* 0x000fe200000010ff */
[----:B0-----:R-:W-:Y:S01]  /*31e0*/  IMAD R14, R45, c[0x0][0x1c8], RZ ;  /* 0x000072002d0e7a24 */ /* 0x001fe200078e02ff */
[----:B------:R-:W-:Y:S01]  /*31f0*/  MOV R25, c[0x0][0x1c8] ;  /* 0x0000720000197a02 */ /* 0x000fe20000000f00 */
[----:B------:R-:W-:Y:S01]  /*3200*/  FFMA.FTZ R10, R27, R10, -0.24046532809734344482 ;  /* 0xbe763c8b1b0a7423 */ /* 0x000fe2000001000a */
[----:B-1----:R-:W-:Y:S01]  /*3210*/  LOP3.LUT R17, R22, 0x20, RZ, 0x3c, !PT ;  /* 0x0000002016117812 */ /* 0x002fe200078e3cff */
[----:B------:R-:W-:-:S02]  /*3220*/  FFMA.FTZ R7, R28, R7, 0.20512372255325317383 ;  /* 0x3e520bf41c077423 */ /* 0x000fc40000010007 */
[----:B------:R-:W-:Y:S02]  /*3230*/  IMAD R16, R25, 0x2, R14 ;  /* 0x0000000219107824 */ /* 0x000fe400078e020e */
[----:B------:R-:W-:Y:S01]  /*3240*/  FFMA.FTZ R12, R27, R10, 0.28857114911079406738 ;  /* 0x3e93bf991b0c7423 */ /* 0x000fe2000001000a */
[----:B------:R-:W-:Y:S01]  /*3250*/  F2FP.BF16.PACK_AB R10, R11, R34 ;  /* 0x000000220b0a723e */ /* 0x000fe200000010ff */
[C---:B------:R-:W-:Y:S01]  /*3260*/  FFMA.FTZ R7, R28.reuse, R7, -0.24046532809734344482 ;  /* 0xbe763c8b1c077423 */ /* 0x040fe20000010007 */
[----:B------:R-:W-:Y:S01]  /*3270*/  LEA R18, R25, R16, 0x1 ;  /* 0x0000001019127211 */ /* 0x000fe200078e08ff */
[----:B------:R-:W-:Y:S02]  /*3280*/  FFMA.FTZ R12, R27, R12, -0.36067417263984680176 ;  /* 0xbeb8aa491b0c7423 */ /* 0x000fe4000001000c */
[----:B------:R-:W-:Y:S01]  /*3290*/  FFMA.FTZ R11, R28, R7, 0.28857114911079406738 ;  /* 0x3e93bf991c0b7423 */ /* 0x000fe20000010007 */
[----:B------:R-:W-:Y:S01]  /*32a0*/  F2FP.BF16.PACK_AB R7, R30, R31 ;  /* 0x0000001f1e07723e */ /* 0x000fe200000010ff */
[----:B------:R-:W-:Y:S01]  /*32b0*/  IMAD R34, R25, 0x2, R18 ;  /* 0x0000000219227824 */ /* 0x000fe200078e0212 */
[----:B------:R-:W-:Y:S01]  /*32c0*/  @P2 MOV R30, 0x7f800000 ;  /* 0x7f800000001e2802 */ /* 0x000fe20000000f00 */
[----:B------:R-:W-:-:S02]  /*32d0*/  FFMA.FTZ R12, R27, R12, 0.48089820146560668945 ;  /* 0x3ef6384a1b0c7423 */ /* 0x000fc4000001000c */
[C---:B------:R-:W-:Y:S01]  /*32e0*/  FFMA.FTZ R13, R28.reuse, R11, -0.36067417263984680176 ;  /* 0xbeb8aa491c0d7423 */ /* 0x040fe2000001000b */
[----:B------:R-:W-:Y:S01]  /*32f0*/  LEA R40, R25, R34, 0x1 ;  /* 0x0000002219287211 */ /* 0x000fe200078e08ff */
[----:B------:R-:W-:Y:S01]  /*3300*/  FFMA.FTZ R12, R27, R12, -0.72134751081466674805 ;  /* 0xbf38aa3b1b0c7423 */ /* 0x000fe2000001000c */
[----:B------:R0:W-:Y:S01]  /*3310*/  STS.128 [R26+0x80], R4 ;  /* 0x000080041a007388 */ /* 0x0001e20000000c00 */
[C---:B------:R-:W-:Y:S01]  /*3320*/  FFMA.FTZ R13, R28.reuse, R13, 0.48089820146560668945 ;  /* 0x3ef6384a1c0d7423 */ /* 0x040fe2000001000d */
[----:B------:R-:W-:Y:S01]  /*3330*/  F2FP.BF16.PACK_AB R11, R29, R32 ;  /* 0x000000201d0b723e */ /* 0x000fe200000010ff */
[----:B------:R-:W-:Y:S02]  /*3340*/  IMAD R42, R25, 0x2, R40 ;  /* 0x00000002192a7824 */ /* 0x000fe400078e0228 */
[----:B------:R-:W-:Y:S02]  /*3350*/  FMUL R12, R27, R12 ;  /* 0x0000000c1b0c7220 */ /* 0x000fe40000400000 */
[C---:B------:R-:W-:Y:S01]  /*3360*/  FFMA.FTZ R13, R28.reuse, R13, -0.72134751081466674805 ;  /* 0xbf38aa3b1c0d7423 */ /* 0x040fe2000001000d */
[----:B------:R-:W-:Y:S01]  /*3370*/  LEA R44, R25, R42, 0x1 ;  /* 0x0000002a192c7211 */ /* 0x000fe200078e08ff */
[----:B------:R-:W-:Y:S01]  /*3380*/  FMUL R12, R27, R12 ;  /* 0x0000000c1b0c7220 */ /* 0x000fe20000400000 */
[----:B------:R1:W-:Y:S01]  /*3390*/  STS.128 [R26+0x880], R8 ;  /* 0x000880081a007388 */ /* 0x0003e20000000c00 */
[----:B------:R-:W-:-:S02]  /*33a0*/  FMUL R13, R28, R13 ;  /* 0x0000000d1c0d7220 */ /* 0x000fc40000400000 */
[----:B------:R-:W-:Y:S02]  /*33b0*/  FFMA.FTZ R27, R27, 1.4426950216293334961, R12 ;  /* 0x3fb8aa3b1b1b7823 */ /* 0x000fe4000001000c */
[C---:B------:R-:W-:Y:S01]  /*33c0*/  IMAD R12, R25.reuse, 0x2, R44 ;  /* 0x00000002190c7824 */ /* 0x040fe200078e022c */
[----:B0-----:R-:W-:Y:S01]  /*33d0*/  @P3 MOV R5, 0x7f800000 ;  /* 0x7f80000000053802 */ /* 0x001fe20000000f00 */
[C---:B------:R-:W-:Y:S02]  /*33e0*/  FMUL R13, R28.reuse, R13 ;  /* 0x0000000d1c0d7220 */ /* 0x040fe40000400000 */
[C---:B------:R-:W-:Y:S02]  /*33f0*/  IMAD R46, R25.reuse, 0x2, R12 ;  /* 0x00000002192e7824 */ /* 0x040fe400078e020c */
[----:B------:R-:W-:Y:S01]  /*3400*/  FFMA.FTZ R28, R28, 1.4426950216293334961, R13 ;  /* 0x3fb8aa3b1c1c7823 */ /* 0x000fe2000001000d */
[----:B------:R-:W-:Y:S01]  /*3410*/  LOP3.LUT R13, R22, 0x40, RZ, 0x3c, !PT ;  /* 0x00000040160d7812 */ /* 0x000fe200078e3cff */
[----:B------:R-:W-:-:S02]  /*3420*/  IMAD R48, R25, 0x2, R46 ;  /* 0x0000000219307824 */ /* 0x000fc400078e022e */
[----:B------:R-:W-:Y:S01]  /*3430*/  FADD R62, R62, R27 ;  /* 0x0000001b3e3e7221 */ /* 0x000fe20000000000 */
[----:B-1----:R-:W-:Y:S01]  /*3440*/  LOP3.LUT R8, R22, 0x60, RZ, 0x3c, !PT ;  /* 0x0000006016087812 */ /* 0x002fe200078e3cff */
[----:B------:R-:W-:Y:S01]  /*3450*/  FADD R63, R63, R28 ;  /* 0x0000001c3f3f7221 */ /* 0x000fe20000000000 */
[----:B------:R-:W-:Y:S01]  /*3460*/  BAR.SYNC.DEFER_BLOCKING 0x0 ;  /* 0x0000000000007b1d */ /* 0x000fe20000010000 */
[----:B------:R-:W-:Y:S01]  /*3470*/  @P2 FFMA.FTZ R62, R23, R30, +INF ;  /* 0x7f800000173e2423 */ /* 0x000fe2000001001e */
[C---:B------:R-:W-:Y:S01]  /*3480*/  FSETP.NEU.AND P2, PT, R24.reuse, RZ, PT ;  /* 0x000000ff1800720b */ /* 0x040fe20003f4d000 */
[----:B------:R-:W-:Y:S01]  /*3490*/  @P3 FFMA.FTZ R63, R24, R5, +INF ;  /* 0x7f800000183f3423 */ /* 0x000fe20000010005 */
[C---:B------:R-:W-:Y:S02]  /*34a0*/  LEA R24, R25.reuse, R48, 0x1 ;  /* 0x0000003019187211 */ /* 0x040fe400078e08ff */
[-C--:B------:R-:W-:Y:S02]  /*34b0*/  LEA R26, P3, R14, R21.reuse, 0x1 ;  /* 0x000000150e1a7211 */ /* 0x080fe400078608ff */
[----:B------:R-:W-:Y:S01]  /*34c0*/  LEA R28, P4, R16, R21, 0x1 ;  /* 0x00000015101c7211 */ /* 0x000fe200078808ff */
[----:B------:R-:W-:Y:S01]  /*34d0*/  IMAD R52, R25, 0x2, R24 ;  /* 0x0000000219347824 */ /* 0x000fe200078e0218 */
[----:B------:R-:W-:-:S02]  /*34e0*/  LEA.HI.X.SX32 R27, R14, R20, 0x1, P3 ;  /* 0x000000140e1b7211 */ /* 0x000fc400018f0eff */
[-C--:B------:R-:W-:Y:S02]  /*34f0*/  LEA R32, P3, R34, R21.reuse, 0x1 ;  /* 0x0000001522207211 */ /* 0x080fe400078608ff */
[C---:B------:R-:W-:Y:S02]  /*3500*/  LEA R54, R25.reuse, R52, 0x1 ;  /* 0x0000003419367211 */ /* 0x040fe400078e08ff */
[-C--:B------:R-:W-:Y:S02]  /*3510*/  LEA.HI.X.SX32 R29, R16, R20.reuse, 0x1, P4 ;  /* 0x00000014101d7211 */ /* 0x080fe400020f0eff */
[----:B------:R-:W-:Y:S01]  /*3520*/  LEA.HI.X.SX32 R33, R34, R20, 0x1, P3 ;  /* 0x0000001422217211 */ /* 0x000fe200018f0eff */
[----:B------:R-:W-:Y:S01]  /*3530*/  IMAD R56, R25, 0x2, R54 ;  /* 0x0000000219387824 */ /* 0x000fe200078e0236 */
[-C--:B------:R-:W-:Y:S02]  /*3540*/  LEA R30, P5, R18, R21.reuse, 0x1 ;  /* 0x00000015121e7211 */ /* 0x080fe400078a08ff */
[----:B------:R-:W-:-:S02]  /*3550*/  LEA R36, P3, R40, R21, 0x1 ;  /* 0x0000001528247211 */ /* 0x000fc400078608ff */
[C---:B------:R-:W-:Y:S01]  /*3560*/  LEA R58, R25.reuse, R56, 0x1 ;  /* 0x00000038193a7211 */ /* 0x040fe200078e08ff */
[----:B------:R-:W0:Y:S01]  /*3570*/  LDS.128 R4, [R22] ;  /* 0x0000000016047984 */ /* 0x000e220000000c00 */
[-C--:B------:R-:W-:Y:S02]  /*3580*/  LEA R34, P4, R42, R21.reuse, 0x1 ;  /* 0x000000152a227211 */ /* 0x080fe400078808ff */
[-C--:B------:R-:W-:Y:S01]  /*3590*/  LEA.HI.X.SX32 R31, R18, R20.reuse, 0x1, P5 ;  /* 0x00000014121f7211 */ /* 0x080fe200028f0eff */
[C---:B------:R-:W-:Y:S01]  /*35a0*/  IMAD R60, R25.reuse, 0x2, R58 ;  /* 0x00000002193c7824 */ /* 0x040fe200078e023a */
[-C--:B------:R-:W-:Y:S01]  /*35b0*/  LEA.HI.X.SX32 R37, R40, R20.reuse, 0x1, P3 ;  /* 0x0000001428257211 */ /* 0x080fe200018f0eff */
[----:B------:R-:W1:Y:S01]  /*35c0*/  LDS.128 R16, [R17] ;  /* 0x0000000011107984 */ /* 0x000e620000000c00 */
[----:B------:R-:W-:Y:S02]  /*35d0*/  LEA.HI.X.SX32 R35, R42, R20, 0x1, P4 ;  /* 0x000000142a237211 */ /* 0x000fe400020f0eff */
[----:B------:R-:W-:Y:S01]  /*35e0*/  LEA R64, R25, R60, 0x1 ;  /* 0x0000003c19407211 */ /* 0x000fe200078e08ff */
[----:B------:R-:W-:Y:S01]  /*35f0*/  LDS.128 R8, [R8] ;  /* 0x0000000008087984 */ /* 0x000fe20000000c00 */
[----:B------:R-:W-:-:S02]  /*3600*/  LEA R38, P5, R44, R21, 0x1 ;  /* 0x000000152c267211 */ /* 0x000fc400078a08ff */
[-C--:B------:R-:W-:Y:S01]  /*3610*/  LEA R42, P3, R12, R21.reuse, 0x1 ;  /* 0x000000150c2a7211 */ /* 0x080fe200078608ff */
[C---:B------:R-:W-:Y:S01]  /*3620*/  IMAD R66, R25.reuse, 0x2, R64 ;  /* 0x0000000219427824 */ /* 0x040fe200078e0240 */
[-C--:B------:R-:W-:Y:S02]  /*3630*/  LEA.HI.X.SX32 R39, R44, R20.reuse, 0x1, P5 ;  /* 0x000000142c277211 */ /* 0x080fe400028f0eff */
[----:B------:R-:W-:Y:S02]  /*3640*/  LEA.HI.X.SX32 R43, R12, R20, 0x1, P3 ;  /* 0x000000140c2b7211 */ /* 0x000fe400018f0eff */
[C---:B------:R-:W-:Y:S01]  /*3650*/  LEA R68, R25.reuse, R66, 0x1 ;  /* 0x0000004219447211 */ /* 0x040fe200078e08ff */
[----:B------:R-:W2:Y:S01]  /*3660*/  LDS.128 R12, [R13] ;  /* 0x000000000d0c7984 */ /* 0x000ea20000000c00 */
[-C--:B------:R-:W-:Y:S02]  /*3670*/  LEA R44, P3, R48, R21.reuse, 0x1 ;  /* 0x00000015302c7211 */ /* 0x080fe400078608ff */
[----:B------:R-:W-:Y:S01]  /*3680*/  LEA R40, P4, R46, R21, 0x1 ;  /* 0x000000152e287211 */ /* 0x000fe200078808ff */
[----:B------:R-:W-:Y:S01]  /*3690*/  IMAD R70, R25, 0x2, R68 ;  /* 0x0000000219467824 */ /* 0x000fe200078e0244 */
[----:B------:R-:W-:-:S02]  /*36a0*/  LEA.HI.X.SX32 R45, R48, R20, 0x1, P3 ;  /* 0x00000014302d7211 */ /* 0x000fc400018f0eff */
[CC--:B------:R-:W-:Y:S02]  /*36b0*/  LEA R50, P3, R24.reuse, R21.reuse, 0x1 ;  /* 0x0000001518327211 */ /* 0x0c0fe400078608ff */
[C---:B------:R-:W-:Y:S02]  /*36c0*/  LEA R72, R25.reuse, R70, 0x1 ;  /* 0x0000004619487211 */ /* 0x040fe400078e08ff */
[-C--:B------:R-:W-:Y:S02]  /*36d0*/  LEA.HI.X.SX32 R51, R24, R20.reuse, 0x1, P3 ;  /* 0x0000001418337211 */ /* 0x080fe400018f0eff */
[----:B------:R-:W-:Y:S01]  /*36e0*/  LEA.HI.X.SX32 R41, R46, R20, 0x1, P4 ;  /* 0x000000142e297211 */ /* 0x000fe200020f0eff */
[----:B------:R-:W-:Y:S01]  /*36f0*/  IMAD R24, R25, 0x2, R72 ;  /* 0x0000000219187824 */ /* 0x000fe200078e0248 */
[-C--:B------:R-:W-:Y:S02]  /*3700*/  LEA R48, P4, R52, R21.reuse, 0x1 ;  /* 0x0000001534307211 */ /* 0x080fe400078808ff */
[----:B------:R-:W-:-:S02]  /*3710*/  LEA R46, P5, R54, R21, 0x1 ;  /* 0x00000015362e7211 */ /* 0x000fc400078a08ff */
[C---:B------:R-:W-:Y:S01]  /*3720*/  LEA R76, R25.reuse, R24, 0x1 ;  /* 0x00000018194c7211 */ /* 0x040fe200078e08ff */
[----:B0-----:R0:W-:Y:S01]  /*3730*/  STG.E.U16 [R26.64], R4 ;  /* 0x000000041a007986 */ /* 0x0011e2000c101504 */
[-C--:B------:R-:W-:Y:S02]  /*3740*/  LEA.HI.X.SX32 R49, R52, R20.reuse, 0x1, P4 ;  /* 0x0000001434317211 */ /* 0x080fe400020f0eff */
[----:B------:R-:W-:Y:S01]  /*3750*/  LEA.HI.X.SX32 R47, R54, R20, 0x1, P5 ;  /* 0x00000014362f7211 */ /* 0x000fe200028f0eff */
[C---:B------:R-:W-:Y:S01]  /*3760*/  IMAD R78, R25.reuse, 0x2, R76 ;  /* 0x00000002194e7824 */ /* 0x040fe200078e024c */
[-C--:B------:R-:W-:Y:S01]  /*3770*/  LEA R22, P3, R56, R21.reuse, 0x1 ;  /* 0x0000001538167211 */ /* 0x080fe200078608ff */
[----:B-1----:R1:W-:Y:S01]  /*3780*/  STG.E.U16 [R28.64], R16 ;  /* 0x000000101c007986 */ /* 0x0023e2000c101504 */
[----:B------:R-:W-:Y:S02]  /*3790*/  LEA R52, P5, R60, R21, 0x1 ;  /* 0x000000153c347211 */ /* 0x000fe400078a08ff */
[----:B------:R-:W-:-:S02]  /*37a0*/  LEA R80, R25, R78, 0x1 ;  /* 0x0000004e19507211 */ /* 0x000fc400078e08ff */
[-C--:B------:R-:W-:Y:S02]  /*37b0*/  LEA.HI.X.SX32 R23, R56, R20.reuse, 0x1, P3 ;  /* 0x0000001438177211 */ /* 0x080fe400018f0eff */
[-C--:B------:R-:W-:Y:S01]  /*37c0*/  LEA.HI.X.SX32 R53, R60, R20.reuse, 0x1, P5 ;  /* 0x000000143c357211 */ /* 0x080fe200028f0eff */
[----:B------:R-:W-:Y:S01]  /*37d0*/  IMAD R82, R25, 0x2, R80 ;  /* 0x0000000219527824 */ /* 0x000fe200078e0250 */
[-C--:B------:R-:W-:Y:S02]  /*37e0*/  LEA R60, P3, R64, R21.reuse, 0x1 ;  /* 0x00000015403c7211 */ /* 0x080fe400078608ff */
[----:B------:R-:W-:Y:S02]  /*37f0*/  LEA R56, P5, R68, R21, 0x1 ;  /* 0x0000001544387211 */ /* 0x000fe400078a08ff */
[-C--:B------:R-:W-:Y:S01]  /*3800*/  LEA.HI.X.SX32 R61, R64, R20.reuse, 0x1, P3 ;  /* 0x00000014403d7211 */ /* 0x080fe200018f0eff */
[----:B--2---:R-:W-:Y:S01]  /*3810*/  STG.E.U16 [R30.64], R12 ;  /* 0x0000000c1e007986 */ /* 0x004fe2000c101504 */
[----:B------:R-:W-:-:S02]  /*3820*/  LEA.HI.X.SX32 R57, R68, R20, 0x1, P5 ;  /* 0x0000001444397211 */ /* 0x000fc400028f0eff */
[CC--:B------:R-:W-:Y:S01]  /*3830*/  LEA R64, P5, R24.reuse, R21.reuse, 0x1 ;  /* 0x0000001518407211 */ /* 0x0c0fe200078a08ff */
[----:B------:R2:W-:Y:S01]  /*3840*/  STG.E.U16 [R32.64], R8 ;  /* 0x0000000820007986 */ /* 0x0005e2000c101504 */
[C---:B------:R-:W-:Y:S02]  /*3850*/  LEA R84, R25.reuse, R82, 0x1 ;  /* 0x0000005219547211 */ /* 0x040fe400078e08ff */
[-C--:B------:R-:W-:Y:S02]  /*3860*/  LEA.HI.X.SX32 R65, R24, R20.reuse, 0x1, P5 ;  /* 0x0000001418417211 */ /* 0x080fe400028f0eff */
[-C--:B------:R-:W-:Y:S01]  /*3870*/  LEA R54, P4, R58, R21.reuse, 0x1 ;  /* 0x000000153a367211 */ /* 0x080fe200078808ff */
[----:B------:R-:W-:Y:S01]  /*3880*/  IMAD R24, R25, 0x2, R84 ;  /* 0x0000000219187824 */ /* 0x000fe200078e0254 */
[----:B------:R-:W-:Y:S02]  /*3890*/  LEA R68, P3, R70, R21, 0x1 ;  /* 0x0000001546447211 */ /* 0x000fe400078608ff */
[----:B------:R-:W-:-:S02]  /*38a0*/  LEA.HI.X.SX32 R55, R58, R20, 0x1, P4 ;  /* 0x000000143a377211 */ /* 0x000fc400020f0eff */
[CC--:B------:R-:W-:Y:S02]  /*38b0*/  LEA R58, P4, R66.reuse, R21.reuse, 0x1 ;  /* 0x00000015423a7211 */ /* 0x0c0fe400078808ff */
[C---:B------:R-:W-:Y:S02]  /*38c0*/  LEA R88, R25.reuse, R24, 0x1 ;  /* 0x0000001819587211 */ /* 0x040fe400078e08ff */
[-C--:B------:R-:W-:Y:S02]  /*38d0*/  LEA.HI.X.SX32 R59, R66, R20.reuse, 0x1, P4 ;  /* 0x00000014423b7211 */ /* 0x080fe400020f0eff */
[----:B------:R-:W-:Y:S01]  /*38e0*/  LEA R66, P4, R72, R21, 0x1 ;  /* 0x0000001548427211 */ /* 0x000fe200078808ff */
[----:B------:R-:W-:Y:S01]  /*38f0*/  IMAD R90, R25, 0x2, R88 ;  /* 0x00000002195a7824 */ /* 0x000fe200078e0258 */
[-C--:B------:R-:W-:Y:S02]  /*3900*/  LEA.HI.X.SX32 R69, R70, R20.reuse, 0x1, P3 ;  /* 0x0000001446457211 */ /* 0x080fe400018f0eff */
[----:B------:R-:W-:-:S02]  /*3910*/  LEA.HI.X.SX32 R67, R72, R20, 0x1, P4 ;  /* 0x0000001448437211 */ /* 0x000fc400020f0eff */
[-C--:B------:R-:W-:Y:S02]  /*3920*/  LEA R74, P3, R76, R21.reuse, 0x1 ;  /* 0x000000154c4a7211 */ /* 0x080fe400078608ff */
[-C--:B------:R-:W-:Y:S02]  /*3930*/  LEA R72, P4, R78, R21.reuse, 0x1 ;  /* 0x000000154e487211 */ /* 0x080fe400078808ff */
[----:B------:R-:W-:Y:S02]  /*3940*/  LEA R70, P5, R80, R21, 0x1 ;  /* 0x0000001550467211 */ /* 0x000fe400078a08ff */
[C---:B------:R-:W-:Y:S02]  /*3950*/  LEA R92, R25.reuse, R90, 0x1 ;  /* 0x0000005a195c7211 */ /* 0x040fe400078e08ff */
[-C--:B------:R-:W-:Y:S02]  /*3960*/  LEA.HI.X.SX32 R75, R76, R20.reuse, 0x1, P3 ;  /* 0x000000144c4b7211 */ /* 0x080fe400018f0eff */
[-C--:B------:R-:W-:Y:S01]  /*3970*/  LEA.HI.X.SX32 R73, R78, R20.reuse, 0x1, P4 ;  /* 0x000000144e497211 */ /* 0x080fe200020f0eff */
[----:B------:R-:W-:Y:S01]  /*3980*/  IMAD R83, R25, 0x2, R92 ;  /* 0x0000000219537824 */ /* 0x000fe200078e025c */
[----:B------:R-:W-:-:S02]  /*3990*/  LEA.HI.X.SX32 R71, R80, R20, 0x1, P5 ;  /* 0x0000001450477211 */ /* 0x000fc400028f0eff */
[-C--:B------:R-:W-:Y:S02]  /*39a0*/  LEA R80, P3, R82, R21.reuse, 0x1 ;  /* 0x0000001552507211 */ /* 0x080fe400078608ff */
[-C--:B------:R-:W-:Y:S02]  /*39b0*/  LEA R78, P4, R84, R21.reuse, 0x1 ;  /* 0x00000015544e7211 */ /* 0x080fe400078808ff */
[----:B------:R-:W-:Y:S02]  /*39c0*/  LEA R76, P5, R24, R21, 0x1 ;  /* 0x00000015184c7211 */ /* 0x000fe400078a08ff */
[-C--:B------:R-:W-:Y:S02]  /*39d0*/  LEA.HI.X.SX32 R81, R82, R20.reuse, 0x1, P3 ;  /* 0x0000001452517211 */ /* 0x080fe400018f0eff */
[-C--:B------:R-:W-:Y:S02]  /*39e0*/  LEA.HI.X.SX32 R79, R84, R20.reuse, 0x1, P4 ;  /* 0x00000014544f7211 */ /* 0x080fe400020f0eff */
[----:B------:R-:W-:-:S02]  /*39f0*/  LEA.HI.X.SX32 R77, R24, R20, 0x1, P5 ;  /* 0x00000014184d7211 */ /* 0x000fc400028f0eff */
[-C--:B------:R-:W-:Y:S02]  /*3a00*/  LEA R84, P3, R88, R21.reuse, 0x1 ;  /* 0x0000001558547211 */ /* 0x080fe400078608ff */
[-C--:B------:R-:W-:Y:S02]  /*3a10*/  LEA R86, P4, R90, R21.reuse, 0x1 ;  /* 0x000000155a567211 */ /* 0x080fe400078808ff */
[-C--:B------:R-:W-:Y:S02]  /*3a20*/  LEA R24, P5, R92, R21.reuse, 0x1 ;  /* 0x000000155c187211 */ /* 0x080fe400078a08ff */
[----:B------:R-:W-:Y:S02]  /*3a30*/  LEA R82, P6, R83, R21, 0x1 ;  /* 0x0000001553527211 */ /* 0x000fe400078c08ff */
[-C--:B------:R-:W-:Y:S02]  /*3a40*/  LEA.HI.X.SX32 R85, R88, R20.reuse, 0x1, P3 ;  /* 0x0000001458557211 */ /* 0x080fe400018f0eff */
[----:B------:R-:W-:-:S02]  /*3a50*/  LEA.HI.X.SX32 R87, R90, R20, 0x1, P4 ;  /* 0x000000145a577211 */ /* 0x000fc400020f0eff */
[-C--:B------:R-:W-:Y:S02]  /*3a60*/  LEA.HI.X.SX32 R25, R92, R20.reuse, 0x1, P5 ;  /* 0x000000145c197211 */ /* 0x080fe400028f0eff */
[----:B------:R-:W-:Y:S02]  /*3a70*/  LEA.HI.X.SX32 R83, R83, R20, 0x1, P6 ;  /* 0x0000001453537211 */ /* 0x000fe400030f0eff */
[----:B------:R-:W-:Y:S02]  /*3a80*/  PRMT R20, R4, 0x7632, R20 ;  /* 0x0000763204147816 */ /* 0x000fe40000000014 */
[----:B------:R-:W-:Y:S02]  /*3a90*/  PRMT R21, R16, 0x7632, R21 ;  /* 0x0000763210157816 */ /* 0x000fe40000000015 */
[----:B0-----:R-:W-:Y:S01]  /*3aa0*/  PRMT R27, R12, 0x7632, R27 ;  /* 0x000076320c1b7816 */ /* 0x001fe2000000001b */
[----:B------:R0:W-:Y:S01]  /*3ab0*/  STG.E.U16 [R36.64], R20 ;  /* 0x0000001424007986 */ /* 0x0001e2000c101504 */
[----:B-1----:R-:W-:-:S02]  /*3ac0*/  PRMT R29, R8, 0x7632, R29 ;  /* 0x00007632081d7816 */ /* 0x002fc4000000001d */
[----:B------:R-:W-:Y:S01]  /*3ad0*/  PRMT R4, R5, 0x7632, R4 ;  /* 0x0000763205047816 */ /* 0x000fe20000000004 */
[----:B------:R-:W-:Y:S01]  /*3ae0*/  STG.E.U16 [R34.64], R21 ;  /* 0x0000001522007986 */ /* 0x000fe2000c101504 */
[----:B--2---:R-:W-:Y:S02]  /*3af0*/  PRMT R8, R17, 0x7632, R8 ;  /* 0x0000763211087816 */ /* 0x004fe40000000008 */
[----:B------:R-:W-:Y:S01]  /*3b00*/  PRMT R12, R13, 0x7632, R12 ;  /* 0x000076320d0c7816 */ /* 0x000fe2000000000c */
[----:B------:R-:W-:Y:S01]  /*3b10*/  STG.E.U16 [R38.64], R27 ;  /* 0x0000001b26007986 */ /* 0x000fe2000c101504 */
[----:B------:R-:W-:Y:S02]  /*3b20*/  PRMT R26, R9, 0x7632, R26 ;  /* 0x00007632091a7816 */ /* 0x000fe4000000001a */
[----:B------:R-:W-:Y:S01]  /*3b30*/  PRMT R33, R6, 0x7632, R33 ;  /* 0x0000763206217816 */ /* 0x000fe20000000021 */
[----:B------:R1:W-:Y:S01]  /*3b40*/  STG.E.U16 [R42.64], R29 ;  /* 0x0000001d2a007986 */ /* 0x0003e2000c101504 */
[----:B------:R-:W-:-:S02]  /*3b50*/  PRMT R32, R18, 0x7632, R32 ;  /* 0x0000763212207816 */ /* 0x000fc40000000020 */
[----:B0-----:R-:W-:Y:S01]  /*3b60*/  PRMT R37, R14, 0x7632, R37 ;  /* 0x000076320e257816 */ /* 0x001fe20000000025 */
[----:B------:R0:W-:Y:S01]  /*3b70*/  STG.E.U16 [R40.64], R5 ;  /* 0x0000000528007986 */ /* 0x0001e2000c101504 */
[----:B------:R-:W-:Y:S02]  /*3b80*/  PRMT R36, R10, 0x7632, R36 ;  /* 0x000076320a247816 */ /* 0x000fe40000000024 */
[----:B------:R-:W-:Y:S01]  /*3b90*/  FSEL R63, R63, -INF , P2 ;  /* 0xff8000003f3f7808 */ /* 0x000fe20001000000 */
[----:B------:R-:W-:Y:S04]  /*3ba0*/  STG.E.U16 [R44.64], R17 ;  /* 0x000000112c007986 */ /* 0x000fe8000c101504 */
[----:B------:R-:W-:Y:S01]  /*3bb0*/  STG.E.U16 [R50.64], R13 ;  /* 0x0000000d32007986 */ /* 0x000fe2000c101504 */
[----:B-1----:R-:W-:Y:S01]  /*3bc0*/  PRMT R42, R7, 0x7632, R42 ;  /* 0x00007632072a7816 */ /* 0x002fe2000000002a */
[----:B------:R-:W-:Y:S01]  /*3bd0*/  FFMA R63, R63, 0.69314718246459960938, R2 ;  /* 0x3f3172183f3f7823 */ /* 0x000fe20000000002 */
[----:B------:R-:W-:Y:S01]  /*3be0*/  PRMT R43, R19, 0x7632, R43 ;  /* 0x00007632132b7816 */ /* 0x000fe2000000002b */
[----:B------:R-:W-:Y:S01]  /*3bf0*/  STG.E.U16 [R48.64], R9 ;  /* 0x0000000930007986 */ /* 0x000fe2000c101504 */
[----:B0-----:R-:W-:-:S02]  /*3c00*/  PRMT R41, R11, 0x7632, R41 ;  /* 0x000076320b297816 */ /* 0x001fc40000000029 */
[----:B------:R-:W-:Y:S01]  /*3c10*/  FSEL R5, R62, -INF , P1 ;  /* 0xff8000003e057808 */ /* 0x000fe20000800000 */
[----:B------:R-:W-:Y:S04]  /*3c20*/  STG.E.U16 [R46.64], R4 ;  /* 0x000000042e007986 */ /* 0x000fe8000c101504 */
[----:B------:R-:W-:Y:S01]  /*3c30*/  STG.E.U16 [R22.64], R8 ;  /* 0x0000000816007986 */ /* 0x000fe2000c101504 */
[----:B------:R-:W-:Y:S01]  /*3c40*/  FFMA R62, R5, 0.69314718246459960938, R0 ;  /* 0x3f317218053e7823 */ /* 0x000fe20000000000 */
[----:B------:R-:W-:Y:S02]  /*3c50*/  LOP3.LUT R0, R91, 0x1f8, RZ, 0xc0, !PT ;  /* 0x000001f85b007812 */ /* 0x000fe400078ec0ff */
[----:B------:R0:W-:Y:S04]  /*3c60*/  STG.E.U16 [R54.64], R12 ;  /* 0x0000000c36007986 */ /* 0x0001e8000c101504 */
[----:B------:R1:W-:Y:S04]  /*3c70*/  STG.E.U16 [R52.64], R26 ;  /* 0x0000001a34007986 */ /* 0x0003e8000c101504 */
[----:B------:R1:W-:Y:S04]  /*3c80*/  STG.E.U16 [R60.64], R6 ;  /* 0x000000063c007986 */ /* 0x0003e8000c101504 */
[----:B------:R1:W-:Y:S01]  /*3c90*/  STG.E.U16 [R58.64], R18 ;  /* 0x000000123a007986 */ /* 0x0003e2000c101504 */
[----:B0-----:R-:W-:-:S03]  /*3ca0*/  PRMT R12, R15, 0x7632, R12 ;  /* 0x000076320f0c7816 */ /* 0x001fc6000000000c */
[----:B------:R1:W-:Y:S04]  /*3cb0*/  STG.E.U16 [R56.64], R14 ;  /* 0x0000000e38007986 */ /* 0x0003e8000c101504 */
        /* <DEDUP_REMOVED lines=13> */
[----:B------:R-:W-:Y:S06]  /*3d90*/  BAR.SYNC.DEFER_BLOCKING 0x0 ;  /* 0x0000000000007b1d */ /* 0x000fec0000010000 */
[----:B------:R1:W-:Y:S04]  /*3da0*/  STS.64 [R0], R62 ;  /* 0x0000003e00007388 */ /* 0x0003e80000000a00 */
[----:B------:R-:W-:Y:S06]  /*3db0*/  BAR.SYNC.DEFER_BLOCKING 0x0 ;  /* 0x0000000000007b1d */ /* 0x000fec0000010000 */
[----:B------:R-:W-:Y:S05]  /*3dc0*/  @P0 EXIT ;  /* 0x000000000000094d */ /* 0x000fea0003800000 */
[----:B-1----:R-:W0:Y:S01]  /*3dd0*/  LDS R3, [R3] ;  /* 0x0000000003037984 */ /* 0x002e220000000800 */
[----:B------:R-:W-:-:S02]  /*3de0*/  IMAD R0, R93, c[0x0][0x1cc], RZ ;  /* 0x000073005d007a24 */ /* 0x000fc400078e02ff */
[C---:B------:R-:W-:Y:S02]  /*3df0*/  IMAD.SHL.U32 R5, R89.reuse, 0x4, RZ ;  /* 0x0000000459057824 */ /* 0x040fe400078e00ff */
[----:B------:R-:W-:Y:S01]  /*3e00*/  IMAD.HI R7, R89, 0x4, RZ ;  /* 0x0000000459077827 */ /* 0x000fe200078e02ff */
[----:B------:R-:W-:-:S03]  /*3e10*/  SHF.L.U32 R4, R0, 0x2, RZ ;  /* 0x0000000200047819 */ /* 0x000fc600000006ff */
[----:B------:R-:W-:Y:S01]  /*3e20*/  IMAD.HI R0, R0, 0x4, RZ ;  /* 0x0000000400007827 */ /* 0x000fe200078e02ff */
[----:B------:R-:W-:-:S04]  /*3e30*/  IADD3 R4, P0, P1, R5, c[0x0][0x180], R4 ;  /* 0x0000600005047a10 */ /* 0x000fc8000791e004 */
[----:B------:R-:W-:-:S05]  /*3e40*/  IADD3.X R5, R7, c[0x0][0x184], R0, P0, P1 ;  /* 0x0000610007057a10 */ /* 0x000fca00007e2400 */
[----:B0-----:R-:W-:Y:S01]  /*3e50*/  STG.E [R4.64], R3 ;  /* 0x0000000304007986 */ /* 0x001fe2000c101904 */
[----:B------:R-:W-:Y:S05]  /*3e60*/  EXIT ;  /* 0x000000000000794d */ /* 0x000fea0003800000 */
.L_x_3:
[----:B------:R-:W-:-:S00]  /*3e70*/  BRA `(.L_x_3) ;  /* 0xfffffff000007947 */ /* 0x000fc0000383ffff */
[----:B------:R-:W-:-:S00]  /*3e80*/  NOP ;  /* 0x0000000000007918 */ /* 0x000fc00000000000 */
[----:B------:R-:W-:-:S00]  /*3e90*/  NOP ;  /* 0x0000000000007918 */ /* 0x000fc00000000000 */
[----:B------:R-:W-:-:S00]  /*3ea0*/  NOP ;  /* 0x0000000000007918 */ /* 0x000fc00000000000 */
[----:B------:R-:W-:-:S00]  /*3eb0*/  NOP ;  /* 0x0000000000007918 */ /* 0x000fc00000000000 */
[----:B------:R-:W-:-:S00]  /*3ec0*/  NOP ;  /* 0x0000000000007918 */ /* 0x000fc00000000000 */
[----:B------:R-:W-:-:S00]  /*3ed0*/  NOP ;  /* 0x0000000000007918 */ /* 0x000fc00000000000 */
[----:B------:R-:W-:-:S00]  /*3ee0*/  NOP ;  /* 0x0000000000007918 */ /* 0x000fc00000000000 */
[----:B------:R-:W-:-:S00]  /*3ef0*/  NOP ;  /* 0x0000000000007918 */ /* 0x000fc00000000000 */
.L_x_4:


//--------------------- .nv.global.init           --------------------------
	.section	.nv.global.init,"aw",@progbits
.nv.global.init:
	.type		_$_str,@object
	.size		_$_str,(.L_0 - _$_str)
_$_str:
        /*0000*/ 	.byte	0x5f, 0x5f, 0x43, 0x55, 0x44, 0x41, 0x5f, 0x46, 0x54, 0x5a, 0x00
.L_0:


//--------------------- .nv.shared.attn_fwd       --------------------------
	.section	.nv.shared.attn_fwd,"aw",@nobits
	.sectionflags	@""
	.align	16
